//
// Generated by NVIDIA NVVM Compiler
//
// Compiler Build ID: CL-36424714
// Cuda compilation tools, release 13.0, V13.0.88
// Based on NVVM 20.0.0
//

.version 9.0
.target sm_100
.address_size 64

	// .globl	rgb2yuv
.extern .func __assertfail
(
	.param .b64 __assertfail_param_0,
	.param .b64 __assertfail_param_1,
	.param .b32 __assertfail_param_2,
	.param .b64 __assertfail_param_3,
	.param .b64 __assertfail_param_4
)
;
.global .align 1 .b8 __unnamed_1[112] = {118, 111, 105, 100, 32, 114, 103, 98, 50, 121, 117, 118, 40, 99, 111, 110, 115, 116, 32, 117, 110, 115, 105, 103, 110, 101, 100, 32, 99, 104, 97, 114, 32, 42, 44, 32, 117, 110, 115, 105, 103, 110, 101, 100, 32, 108, 111, 110, 103, 44, 32, 117, 110, 115, 105, 103, 110, 101, 100, 32, 108, 111, 110, 103, 44, 32, 117, 110, 115, 105, 103, 110, 101, 100, 32, 108, 111, 110, 103, 44, 32, 117, 110, 115, 105, 103, 110, 101, 100, 32, 99, 104, 97, 114, 32, 42, 44, 32, 117, 110, 115, 105, 103, 110, 101, 100, 32, 105, 110, 116, 41};
.global .align 1 .b8 __unnamed_2[97] = {118, 111, 105, 100, 32, 121, 117, 118, 50, 114, 103, 98, 40, 99, 111, 110, 115, 116, 32, 117, 110, 115, 105, 103, 110, 101, 100, 32, 99, 104, 97, 114, 32, 42, 44, 32, 117, 110, 115, 105, 103, 110, 101, 100, 32, 108, 111, 110, 103, 44, 32, 117, 110, 115, 105, 103, 110, 101, 100, 32, 108, 111, 110, 103, 44, 32, 117, 110, 115, 105, 103, 110, 101, 100, 32, 105, 110, 116, 44, 32, 117, 110, 115, 105, 103, 110, 101, 100, 32, 99, 104, 97, 114, 32, 42, 41};
.global .align 1 .b8 $str[15] = {112, 105, 116, 99, 104, 32, 62, 61, 32, 119, 105, 100, 116, 104};
.global .align 1 .b8 $str$1[27] = {47, 116, 109, 112, 47, 115, 97, 115, 115, 95, 99, 117, 95, 56, 109, 105, 49, 57, 120, 117, 103, 47, 107, 46, 99, 117};
.global .align 1 .b8 $str$4[14] = {119, 105, 100, 116, 104, 32, 60, 61, 32, 52, 48, 57, 54};
.global .align 1 .b8 $str$5[15] = {104, 101, 105, 103, 104, 116, 32, 60, 61, 32, 52, 48, 57, 54};
.global .align 1 .b8 $str$6[17] = {99, 32, 61, 61, 32, 51, 32, 124, 124, 32, 99, 32, 61, 61, 32, 52};
.global .align 1 .b8 $str$7[14] = {112, 105, 116, 99, 104, 32, 60, 61, 32, 52, 48, 57, 54};

.visible .entry rgb2yuv(
	.param .u64 .ptr .align 1 rgb2yuv_param_0,
	.param .u64 rgb2yuv_param_1,
	.param .u64 rgb2yuv_param_2,
	.param .u64 rgb2yuv_param_3,
	.param .u64 .ptr .align 1 rgb2yuv_param_4,
	.param .u32 rgb2yuv_param_5
)
{
	.reg .pred 	%p<34>;
	.reg .b16 	%rs<31>;
	.reg .b32 	%r<15>;
	.reg .b32 	%f<104>;
	.reg .b64 	%rd<70>;

	ld.param.u64 	%rd10, [rgb2yuv_param_0];
	ld.param.u64 	%rd11, [rgb2yuv_param_1];
	ld.param.u64 	%rd14, [rgb2yuv_param_2];
	ld.param.u64 	%rd13, [rgb2yuv_param_3];
	ld.param.u64 	%rd15, [rgb2yuv_param_4];
	ld.param.u32 	%r1, [rgb2yuv_param_5];
	cvta.to.global.u64 	%rd1, %rd15;
	cvta.to.global.u64 	%rd2, %rd10;
	mov.u32 	%r2, %ctaid.x;
	mov.u32 	%r3, %ntid.x;
	mov.u32 	%r4, %tid.x;
	mad.lo.s32 	%r5, %r2, %r3, %r4;
	cvt.u64.u32 	%rd3, %r5;
	mov.u32 	%r6, %ctaid.y;
	mov.u32 	%r7, %ntid.y;
	mov.u32 	%r8, %tid.y;
	mad.lo.s32 	%r9, %r6, %r7, %r8;
	cvt.u64.u32 	%rd4, %r9;
	cvt.u64.u32 	%rd5, %r1;
	mul.wide.u32 	%rd16, %r1, %r9;
	add.s64 	%rd6, %rd16, %rd3;
	mad.lo.s64 	%rd7, %rd11, %rd4, %rd3;
	setp.le.u64 	%p1, %rd11, %rd3;
	setp.le.u64 	%p2, %rd14, %rd4;
	or.pred  	%p3, %p1, %p2;
	@%p3 bra 	$L__BB0_14;
	mul.lo.s64 	%rd8, %rd14, %rd5;
	setp.ge.u64 	%p4, %rd6, %rd8;
	mul.lo.s64 	%rd9, %rd14, %rd11;
	setp.ge.u64 	%p5, %rd7, %rd9;
	or.pred  	%p6, %p5, %p4;
	@%p6 bra 	$L__BB0_14;
	setp.le.u64 	%p7, %rd11, %rd5;
	@%p7 bra 	$L__BB0_4;
	mov.u64 	%rd17, $str;
	cvta.global.u64 	%rd18, %rd17;
	mov.u64 	%rd19, $str$1;
	cvta.global.u64 	%rd20, %rd19;
	mov.u64 	%rd21, __unnamed_1;
	cvta.global.u64 	%rd22, %rd21;
	{ // callseq 0, 0
	.param .b64 param0;
	st.param.b64 	[param0], %rd18;
	.param .b64 param1;
	st.param.b64 	[param1], %rd20;
	.param .b32 param2;
	st.param.b32 	[param2], 50;
	.param .b64 param3;
	st.param.b64 	[param3], %rd22;
	.param .b64 param4;
	st.param.b64 	[param4], 1;
	call.uni 
	__assertfail, 
	(
	param0, 
	param1, 
	param2, 
	param3, 
	param4
	);
	} // callseq 0
$L__BB0_4:
	setp.lt.u64 	%p8, %rd11, 4097;
	@%p8 bra 	$L__BB0_6;
	mov.u64 	%rd23, $str$4;
	cvta.global.u64 	%rd24, %rd23;
	mov.u64 	%rd25, $str$1;
	cvta.global.u64 	%rd26, %rd25;
	mov.u64 	%rd27, __unnamed_1;
	cvta.global.u64 	%rd28, %rd27;
	{ // callseq 1, 0
	.param .b64 param0;
	st.param.b64 	[param0], %rd24;
	.param .b64 param1;
	st.param.b64 	[param1], %rd26;
	.param .b32 param2;
	st.param.b32 	[param2], 53;
	.param .b64 param3;
	st.param.b64 	[param3], %rd28;
	.param .b64 param4;
	st.param.b64 	[param4], 1;
	call.uni 
	__assertfail, 
	(
	param0, 
	param1, 
	param2, 
	param3, 
	param4
	);
	} // callseq 1
$L__BB0_6:
	setp.lt.u64 	%p9, %rd14, 4097;
	@%p9 bra 	$L__BB0_8;
	mov.u64 	%rd29, $str$5;
	cvta.global.u64 	%rd30, %rd29;
	mov.u64 	%rd31, $str$1;
	cvta.global.u64 	%rd32, %rd31;
	mov.u64 	%rd33, __unnamed_1;
	cvta.global.u64 	%rd34, %rd33;
	{ // callseq 2, 0
	.param .b64 param0;
	st.param.b64 	[param0], %rd30;
	.param .b64 param1;
	st.param.b64 	[param1], %rd32;
	.param .b32 param2;
	st.param.b32 	[param2], 54;
	.param .b64 param3;
	st.param.b64 	[param3], %rd34;
	.param .b64 param4;
	st.param.b64 	[param4], 1;
	call.uni 
	__assertfail, 
	(
	param0, 
	param1, 
	param2, 
	param3, 
	param4
	);
	} // callseq 2
$L__BB0_8:
	add.s64 	%rd35, %rd13, -3;
	setp.lt.u64 	%p10, %rd35, 2;
	@%p10 bra 	$L__BB0_10;
	mov.u64 	%rd36, $str$6;
	cvta.global.u64 	%rd37, %rd36;
	mov.u64 	%rd38, $str$1;
	cvta.global.u64 	%rd39, %rd38;
	mov.u64 	%rd40, __unnamed_1;
	cvta.global.u64 	%rd41, %rd40;
	{ // callseq 3, 0
	.param .b64 param0;
	st.param.b64 	[param0], %rd37;
	.param .b64 param1;
	st.param.b64 	[param1], %rd39;
	.param .b32 param2;
	st.param.b32 	[param2], 55;
	.param .b64 param3;
	st.param.b64 	[param3], %rd41;
	.param .b64 param4;
	st.param.b64 	[param4], 1;
	call.uni 
	__assertfail, 
	(
	param0, 
	param1, 
	param2, 
	param3, 
	param4
	);
	} // callseq 3
$L__BB0_10:
	setp.lt.u32 	%p11, %r1, 4097;
	@%p11 bra 	$L__BB0_12;
	mov.u64 	%rd42, $str$7;
	cvta.global.u64 	%rd43, %rd42;
	mov.u64 	%rd44, $str$1;
	cvta.global.u64 	%rd45, %rd44;
	mov.u64 	%rd46, __unnamed_1;
	cvta.global.u64 	%rd47, %rd46;
	{ // callseq 4, 0
	.param .b64 param0;
	st.param.b64 	[param0], %rd43;
	.param .b64 param1;
	st.param.b64 	[param1], %rd45;
	.param .b32 param2;
	st.param.b32 	[param2], 56;
	.param .b64 param3;
	st.param.b64 	[param3], %rd47;
	.param .b64 param4;
	st.param.b64 	[param4], 1;
	call.uni 
	__assertfail, 
	(
	param0, 
	param1, 
	param2, 
	param3, 
	param4
	);
	} // callseq 4
$L__BB0_12:
	mad.lo.s64 	%rd48, %rd7, %rd13, %rd2;
	ld.global.nc.u8 	%rs1, [%rd48];
	cvt.u16.u8 	%rs2, %rs1;
	ld.global.nc.u8 	%rs3, [%rd48+1];
	cvt.u16.u8 	%rs4, %rs3;
	ld.global.nc.u8 	%rs5, [%rd48+2];
	cvt.u16.u8 	%rs6, %rs5;
	cvt.rn.f32.u16 	%f1, %rs2;
	cvt.rn.f32.u16 	%f2, %rs4;
	mul.f32 	%f3, %f2, 0f3F1645A2;
	fma.rn.f32 	%f4, %f1, 0f3E991687, %f3;
	cvt.rn.f32.u16 	%f5, %rs6;
	fma.rn.f32 	%f6, %f5, 0f3DE978D5, %f4;
	setp.gt.f32 	%p12, %f6, 0f437F0000;
	selp.f32 	%f7, 0f437F0000, %f6, %p12;
	cvt.rzi.u32.f32 	%r11, %f7;
	add.s64 	%rd49, %rd1, %rd6;
	st.global.u8 	[%rd49], %r11;
	or.b64  	%rd51, %rd3, %rd4;
	and.b64  	%rd52, %rd51, 1;
	setp.eq.b64 	%p13, %rd52, 1;
	@%p13 bra 	$L__BB0_14;
	ld.param.u64 	%rd69, [rgb2yuv_param_0];
	shr.u32 	%r12, %r1, 1;
	cvt.u64.u32 	%rd53, %r12;
	min.u64 	%rd54, %rd7, %rd9;
	add.s64 	%rd55, %rd7, 1;
	min.u64 	%rd56, %rd55, %rd9;
	add.s64 	%rd57, %rd7, %rd11;
	min.u64 	%rd58, %rd57, %rd9;
	add.s64 	%rd59, %rd55, %rd11;
	min.u64 	%rd60, %rd59, %rd9;
	cvta.to.global.u64 	%rd61, %rd69;
	mad.lo.s64 	%rd62, %rd54, %rd13, %rd61;
	ld.global.nc.u8 	%rs7, [%rd62];
	cvt.u16.u8 	%rs8, %rs7;
	ld.global.nc.u8 	%rs9, [%rd62+1];
	cvt.u16.u8 	%rs10, %rs9;
	ld.global.nc.u8 	%rs11, [%rd62+2];
	cvt.u16.u8 	%rs12, %rs11;
	cvt.rn.f32.u16 	%f8, %rs8;
	cvt.rn.f32.u16 	%f9, %rs10;
	mul.f32 	%f10, %f9, 0f3F1645A2;
	fma.rn.f32 	%f11, %f8, 0f3E991687, %f10;
	cvt.rn.f32.u16 	%f12, %rs12;
	fma.rn.f32 	%f13, %f12, 0f3DE978D5, %f11;
	sub.f32 	%f14, %f13, %f12;
	div.rn.f32 	%f15, %f14, 0f3FDDC0CA;
	add.f32 	%f16, %f15, 0fC3000000;
	neg.f32 	%f17, %f16;
	setp.gt.f32 	%p14, %f16, 0f00000000;
	setp.lt.f32 	%p15, %f16, 0fC37F0000;
	selp.f32 	%f18, 0f437F0000, %f17, %p15;
	selp.f32 	%f19, 0f00000000, %f18, %p14;
	mad.lo.s64 	%rd63, %rd56, %rd13, %rd61;
	ld.global.nc.u8 	%rs13, [%rd63];
	cvt.u16.u8 	%rs14, %rs13;
	ld.global.nc.u8 	%rs15, [%rd63+1];
	cvt.u16.u8 	%rs16, %rs15;
	ld.global.nc.u8 	%rs17, [%rd63+2];
	cvt.u16.u8 	%rs18, %rs17;
	cvt.rn.f32.u16 	%f20, %rs14;
	cvt.rn.f32.u16 	%f21, %rs16;
	mul.f32 	%f22, %f21, 0f3F1645A2;
	fma.rn.f32 	%f23, %f20, 0f3E991687, %f22;
	cvt.rn.f32.u16 	%f24, %rs18;
	fma.rn.f32 	%f25, %f24, 0f3DE978D5, %f23;
	sub.f32 	%f26, %f25, %f24;
	div.rn.f32 	%f27, %f26, 0f3FDDC0CA;
	add.f32 	%f28, %f27, 0fC3000000;
	neg.f32 	%f29, %f28;
	setp.gt.f32 	%p16, %f28, 0f00000000;
	setp.lt.f32 	%p17, %f28, 0fC37F0000;
	selp.f32 	%f30, 0f437F0000, %f29, %p17;
	selp.f32 	%f31, 0f00000000, %f30, %p16;
	mad.lo.s64 	%rd64, %rd58, %rd13, %rd61;
	ld.global.nc.u8 	%rs19, [%rd64];
	cvt.u16.u8 	%rs20, %rs19;
	ld.global.nc.u8 	%rs21, [%rd64+1];
	cvt.u16.u8 	%rs22, %rs21;
	ld.global.nc.u8 	%rs23, [%rd64+2];
	cvt.u16.u8 	%rs24, %rs23;
	cvt.rn.f32.u16 	%f32, %rs20;
	cvt.rn.f32.u16 	%f33, %rs22;
	mul.f32 	%f34, %f33, 0f3F1645A2;
	fma.rn.f32 	%f35, %f32, 0f3E991687, %f34;
	cvt.rn.f32.u16 	%f36, %rs24;
	fma.rn.f32 	%f37, %f36, 0f3DE978D5, %f35;
	sub.f32 	%f38, %f37, %f36;
	div.rn.f32 	%f39, %f38, 0f3FDDC0CA;
	add.f32 	%f40, %f39, 0fC3000000;
	neg.f32 	%f41, %f40;
	setp.gt.f32 	%p18, %f40, 0f00000000;
	setp.lt.f32 	%p19, %f40, 0fC37F0000;
	selp.f32 	%f42, 0f437F0000, %f41, %p19;
	selp.f32 	%f43, 0f00000000, %f42, %p18;
	mad.lo.s64 	%rd65, %rd60, %rd13, %rd61;
	ld.global.nc.u8 	%rs25, [%rd65];
	cvt.u16.u8 	%rs26, %rs25;
	ld.global.nc.u8 	%rs27, [%rd65+1];
	cvt.u16.u8 	%rs28, %rs27;
	ld.global.nc.u8 	%rs29, [%rd65+2];
	cvt.u16.u8 	%rs30, %rs29;
	cvt.rn.f32.u16 	%f44, %rs26;
	cvt.rn.f32.u16 	%f45, %rs28;
	mul.f32 	%f46, %f45, 0f3F1645A2;
	fma.rn.f32 	%f47, %f44, 0f3E991687, %f46;
	cvt.rn.f32.u16 	%f48, %rs30;
	fma.rn.f32 	%f49, %f48, 0f3DE978D5, %f47;
	sub.f32 	%f50, %f49, %f48;
	div.rn.f32 	%f51, %f50, 0f3FDDC0CA;
	add.f32 	%f52, %f51, 0fC3000000;
	neg.f32 	%f53, %f52;
	setp.gt.f32 	%p20, %f52, 0f00000000;
	setp.lt.f32 	%p21, %f52, 0fC37F0000;
	selp.f32 	%f54, 0f437F0000, %f53, %p21;
	selp.f32 	%f55, 0f00000000, %f54, %p20;
	add.f32 	%f56, %f18, 0fC3000000;
	mul.f32 	%f57, %f56, 0f3EACDE3C;
	selp.f32 	%f58, 0fC22CDE3C, %f57, %p14;
	sub.f32 	%f59, %f13, %f58;
	sub.f32 	%f60, %f59, %f9;
	div.rn.f32 	%f61, %f60, 0f3F32B032;
	add.f32 	%f62, %f61, 0f43000000;
	setp.lt.f32 	%p22, %f62, 0f00000000;
	setp.gt.f32 	%p23, %f62, 0f437F0000;
	selp.f32 	%f63, 0f437F0000, %f62, %p23;
	selp.f32 	%f64, 0f00000000, %f63, %p22;
	add.f32 	%f65, %f30, 0fC3000000;
	mul.f32 	%f66, %f65, 0f3EACDE3C;
	selp.f32 	%f67, 0fC22CDE3C, %f66, %p16;
	sub.f32 	%f68, %f25, %f67;
	sub.f32 	%f69, %f68, %f21;
	div.rn.f32 	%f70, %f69, 0f3F32B032;
	add.f32 	%f71, %f70, 0f43000000;
	setp.lt.f32 	%p24, %f71, 0f00000000;
	setp.gt.f32 	%p25, %f71, 0f437F0000;
	selp.f32 	%f72, 0f437F0000, %f71, %p25;
	selp.f32 	%f73, 0f00000000, %f72, %p24;
	add.f32 	%f74, %f42, 0fC3000000;
	mul.f32 	%f75, %f74, 0f3EACDE3C;
	selp.f32 	%f76, 0fC22CDE3C, %f75, %p18;
	sub.f32 	%f77, %f37, %f76;
	sub.f32 	%f78, %f77, %f33;
	div.rn.f32 	%f79, %f78, 0f3F32B032;
	add.f32 	%f80, %f79, 0f43000000;
	setp.lt.f32 	%p26, %f80, 0f00000000;
	setp.gt.f32 	%p27, %f80, 0f437F0000;
	selp.f32 	%f81, 0f437F0000, %f80, %p27;
	selp.f32 	%f82, 0f00000000, %f81, %p26;
	add.f32 	%f83, %f54, 0fC3000000;
	mul.f32 	%f84, %f83, 0f3EACDE3C;
	selp.f32 	%f85, 0fC22CDE3C, %f84, %p20;
	sub.f32 	%f86, %f49, %f85;
	sub.f32 	%f87, %f86, %f45;
	div.rn.f32 	%f88, %f87, 0f3F32B032;
	add.f32 	%f89, %f88, 0f43000000;
	setp.lt.f32 	%p28, %f89, 0f00000000;
	setp.gt.f32 	%p29, %f89, 0f437F0000;
	selp.f32 	%f90, 0f437F0000, %f89, %p29;
	selp.f32 	%f91, 0f00000000, %f90, %p28;
	add.f32 	%f92, %f19, %f31;
	add.f32 	%f93, %f92, %f43;
	add.f32 	%f94, %f93, %f55;
	mul.f32 	%f95, %f94, 0f3E800000;
	setp.lt.f32 	%p30, %f95, 0f00000000;
	setp.gt.f32 	%p31, %f95, 0f437F0000;
	selp.f32 	%f96, 0f437F0000, %f95, %p31;
	selp.f32 	%f97, 0f00000000, %f96, %p30;
	cvt.rzi.u32.f32 	%r13, %f97;
	mad.lo.s64 	%rd66, %rd4, %rd53, %rd3;
	add.s64 	%rd67, %rd8, %rd66;
	add.s64 	%rd68, %rd1, %rd67;
	st.global.u8 	[%rd68], %r13;
	add.f32 	%f98, %f64, %f73;
	add.f32 	%f99, %f98, %f82;
	add.f32 	%f100, %f99, %f91;
	mul.f32 	%f101, %f100, 0f3E800000;
	setp.lt.f32 	%p32, %f101, 0f00000000;
	setp.gt.f32 	%p33, %f101, 0f437F0000;
	selp.f32 	%f102, 0f437F0000, %f101, %p33;
	selp.f32 	%f103, 0f00000000, %f102, %p32;
	cvt.rzi.u32.f32 	%r14, %f103;
	st.global.u8 	[%rd68+1], %r14;
$L__BB0_14:
	ret;

}
	// .globl	yuv2rgb
.visible .entry yuv2rgb(
	.param .u64 .ptr .align 1 yuv2rgb_param_0,
	.param .u64 yuv2rgb_param_1,
	.param .u64 yuv2rgb_param_2,
	.param .u32 yuv2rgb_param_3,
	.param .u64 .ptr .align 1 yuv2rgb_param_4
)
{
	.reg .pred 	%p<16>;
	.reg .b16 	%rs<10>;
	.reg .b32 	%r<32>;
	.reg .b32 	%f<53>;
	.reg .b64 	%rd<63>;
	.reg .b64 	%fd<11>;

	ld.param.u64 	%rd7, [yuv2rgb_param_0];
	ld.param.u64 	%rd8, [yuv2rgb_param_1];
	ld.param.u64 	%rd11, [yuv2rgb_param_2];
	ld.param.u32 	%r1, [yuv2rgb_param_3];
	ld.param.u64 	%rd10, [yuv2rgb_param_4];
	mov.u32 	%r2, %ctaid.x;
	mov.u32 	%r3, %ntid.x;
	mov.u32 	%r4, %tid.x;
	mad.lo.s32 	%r5, %r2, %r3, %r4;
	cvt.u64.u32 	%rd1, %r5;
	mov.u32 	%r6, %ctaid.y;
	mov.u32 	%r7, %ntid.y;
	mov.u32 	%r8, %tid.y;
	mad.lo.s32 	%r9, %r6, %r7, %r8;
	cvt.u64.u32 	%rd2, %r9;
	cvt.u64.u32 	%rd3, %r1;
	mul.wide.u32 	%rd12, %r1, %r9;
	add.s64 	%rd4, %rd12, %rd1;
	mad.lo.s64 	%rd5, %rd8, %rd2, %rd1;
	setp.le.u64 	%p1, %rd8, %rd1;
	setp.le.u64 	%p2, %rd11, %rd2;
	or.pred  	%p3, %p1, %p2;
	@%p3 bra 	$L__BB1_9;
	mul.lo.s64 	%rd6, %rd11, %rd3;
	setp.ge.u64 	%p4, %rd4, %rd6;
	mul.lo.s64 	%rd13, %rd11, %rd8;
	setp.ge.u64 	%p5, %rd5, %rd13;
	or.pred  	%p6, %p5, %p4;
	@%p6 bra 	$L__BB1_9;
	setp.lt.u64 	%p7, %rd8, 4097;
	@%p7 bra 	$L__BB1_4;
	mov.u64 	%rd14, $str$4;
	cvta.global.u64 	%rd15, %rd14;
	mov.u64 	%rd16, $str$1;
	cvta.global.u64 	%rd17, %rd16;
	mov.u64 	%rd18, __unnamed_2;
	cvta.global.u64 	%rd19, %rd18;
	{ // callseq 5, 0
	.param .b64 param0;
	st.param.b64 	[param0], %rd15;
	.param .b64 param1;
	st.param.b64 	[param1], %rd17;
	.param .b32 param2;
	st.param.b32 	[param2], 118;
	.param .b64 param3;
	st.param.b64 	[param3], %rd19;
	.param .b64 param4;
	st.param.b64 	[param4], 1;
	call.uni 
	__assertfail, 
	(
	param0, 
	param1, 
	param2, 
	param3, 
	param4
	);
	} // callseq 5
$L__BB1_4:
	setp.lt.u64 	%p8, %rd11, 4097;
	@%p8 bra 	$L__BB1_6;
	mov.u64 	%rd20, $str$5;
	cvta.global.u64 	%rd21, %rd20;
	mov.u64 	%rd22, $str$1;
	cvta.global.u64 	%rd23, %rd22;
	mov.u64 	%rd24, __unnamed_2;
	cvta.global.u64 	%rd25, %rd24;
	{ // callseq 6, 0
	.param .b64 param0;
	st.param.b64 	[param0], %rd21;
	.param .b64 param1;
	st.param.b64 	[param1], %rd23;
	.param .b32 param2;
	st.param.b32 	[param2], 119;
	.param .b64 param3;
	st.param.b64 	[param3], %rd25;
	.param .b64 param4;
	st.param.b64 	[param4], 1;
	call.uni 
	__assertfail, 
	(
	param0, 
	param1, 
	param2, 
	param3, 
	param4
	);
	} // callseq 6
$L__BB1_6:
	setp.lt.u32 	%p9, %r1, 4097;
	@%p9 bra 	$L__BB1_8;
	mov.u64 	%rd26, $str$7;
	cvta.global.u64 	%rd27, %rd26;
	mov.u64 	%rd28, $str$1;
	cvta.global.u64 	%rd29, %rd28;
	mov.u64 	%rd30, __unnamed_2;
	cvta.global.u64 	%rd31, %rd30;
	{ // callseq 7, 0
	.param .b64 param0;
	st.param.b64 	[param0], %rd27;
	.param .b64 param1;
	st.param.b64 	[param1], %rd29;
	.param .b32 param2;
	st.param.b32 	[param2], 120;
	.param .b64 param3;
	st.param.b64 	[param3], %rd31;
	.param .b64 param4;
	st.param.b64 	[param4], 1;
	call.uni 
	__assertfail, 
	(
	param0, 
	param1, 
	param2, 
	param3, 
	param4
	);
	} // callseq 7
$L__BB1_8:
	cvta.to.global.u64 	%rd32, %rd7;
	add.s64 	%rd33, %rd32, %rd6;
	shr.u64 	%rd34, %rd2, 1;
	mul.lo.s64 	%rd35, %rd34, %rd3;
	shr.u64 	%rd36, %rd35, 1;
	shr.u64 	%rd37, %rd1, 1;
	add.s64 	%rd38, %rd36, %rd37;
	min.u64 	%rd39, %rd38, %rd6;
	add.s64 	%rd40, %rd1, 1;
	shr.u64 	%rd41, %rd40, 1;
	add.s64 	%rd42, %rd36, %rd41;
	min.u64 	%rd43, %rd42, %rd6;
	add.s64 	%rd44, %rd2, 1;
	shr.u64 	%rd45, %rd44, 1;
	mul.lo.s64 	%rd46, %rd45, %rd3;
	shr.u64 	%rd47, %rd46, 1;
	add.s64 	%rd48, %rd47, %rd37;
	min.u64 	%rd49, %rd48, %rd6;
	add.s64 	%rd50, %rd47, %rd41;
	min.u64 	%rd51, %rd50, %rd6;
	shl.b64 	%rd52, %rd39, 1;
	add.s64 	%rd53, %rd33, %rd52;
	ld.global.nc.u8 	%rs1, [%rd53];
	cvt.u32.u8 	%r11, %rs1;
	shl.b64 	%rd54, %rd43, 1;
	add.s64 	%rd55, %rd33, %rd54;
	ld.global.nc.u8 	%rs2, [%rd55];
	cvt.u32.u8 	%r12, %rs2;
	shl.b64 	%rd56, %rd49, 1;
	add.s64 	%rd57, %rd33, %rd56;
	ld.global.nc.u8 	%rs3, [%rd57];
	cvt.u32.u8 	%r13, %rs3;
	shl.b64 	%rd58, %rd51, 1;
	add.s64 	%rd59, %rd33, %rd58;
	ld.global.nc.u8 	%rs4, [%rd59];
	cvt.u32.u8 	%r14, %rs4;
	ld.global.nc.u8 	%rs5, [%rd53+1];
	cvt.u32.u8 	%r15, %rs5;
	ld.global.nc.u8 	%rs6, [%rd55+1];
	cvt.u32.u8 	%r16, %rs6;
	ld.global.nc.u8 	%rs7, [%rd57+1];
	cvt.u32.u8 	%r17, %rs7;
	ld.global.nc.u8 	%rs8, [%rd59+1];
	cvt.u32.u8 	%r18, %rs8;
	add.s64 	%rd60, %rd32, %rd4;
	ld.global.nc.u8 	%rs9, [%rd60];
	cvt.u32.u8 	%r19, %rs9;
	add.s32 	%r20, %r19, -16;
	cvt.rn.f32.s32 	%f1, %r20;
	mul.f32 	%f2, %f1, 0f3F94FDF4;
	add.s32 	%r21, %r15, -128;
	cvt.rn.f32.s32 	%f3, %r21;
	fma.rn.f32 	%f4, %f3, 0f3FCC49BA, %f2;
	add.s32 	%r22, %r16, -128;
	cvt.rn.f32.s32 	%f5, %r22;
	fma.rn.f32 	%f6, %f5, 0f3FCC49BA, %f2;
	add.f32 	%f7, %f4, %f6;
	add.s32 	%r23, %r17, -128;
	cvt.rn.f32.s32 	%f8, %r23;
	fma.rn.f32 	%f9, %f8, 0f3FCC49BA, %f2;
	add.f32 	%f10, %f9, %f7;
	add.s32 	%r24, %r18, -128;
	cvt.rn.f32.s32 	%f11, %r24;
	fma.rn.f32 	%f12, %f11, 0f3FCC49BA, %f2;
	add.f32 	%f13, %f12, %f10;
	mul.f32 	%f14, %f13, 0f3E800000;
	setp.lt.f32 	%p10, %f14, 0f00000000;
	setp.gt.f32 	%p11, %f14, 0f437F0000;
	selp.f32 	%f15, 0f437F0000, %f14, %p11;
	selp.f32 	%f16, 0f00000000, %f15, %p10;
	cvt.rzi.u32.f32 	%r25, %f16;
	cvta.to.global.u64 	%rd61, %rd10;
	mad.lo.s64 	%rd62, %rd5, 3, %rd61;
	st.global.u8 	[%rd62], %r25;
	add.s32 	%r26, %r11, -128;
	cvt.rn.f32.s32 	%f17, %r26;
	mul.f32 	%f18, %f17, 0f3EC8B439;
	sub.f32 	%f19, %f2, %f18;
	mul.f32 	%f20, %f3, 0f3F5020C5;
	sub.f32 	%f21, %f19, %f20;
	add.s32 	%r27, %r12, -128;
	cvt.rn.f32.s32 	%f22, %r27;
	mul.f32 	%f23, %f22, 0f3EC8B439;
	sub.f32 	%f24, %f2, %f23;
	mul.f32 	%f25, %f5, 0f3F5020C5;
	sub.f32 	%f26, %f24, %f25;
	add.f32 	%f27, %f21, %f26;
	add.s32 	%r28, %r13, -128;
	cvt.rn.f32.s32 	%f28, %r28;
	mul.f32 	%f29, %f28, 0f3EC8B439;
	sub.f32 	%f30, %f2, %f29;
	mul.f32 	%f31, %f8, 0f3F5020C5;
	sub.f32 	%f32, %f30, %f31;
	add.f32 	%f33, %f32, %f27;
	add.s32 	%r29, %r14, -128;
	cvt.rn.f32.s32 	%f34, %r29;
	mul.f32 	%f35, %f34, 0f3EC8B439;
	sub.f32 	%f36, %f2, %f35;
	mul.f32 	%f37, %f11, 0f3F5020C5;
	sub.f32 	%f38, %f36, %f37;
	add.f32 	%f39, %f38, %f33;
	mul.f32 	%f40, %f39, 0f3E800000;
	setp.lt.f32 	%p12, %f40, 0f00000000;
	setp.gt.f32 	%p13, %f40, 0f437F0000;
	selp.f32 	%f41, 0f437F0000, %f40, %p13;
	selp.f32 	%f42, 0f00000000, %f41, %p12;
	cvt.rzi.u32.f32 	%r30, %f42;
	st.global.u8 	[%rd62+1], %r30;
	cvt.rn.f64.s32 	%fd1, %r20;
	mul.f64 	%fd2, %fd1, 0d3FF29FBE76C8B439;
	cvt.rn.f64.s32 	%fd3, %r26;
	fma.rn.f64 	%fd4, %fd3, 0d400022D0E5604189, %fd2;
	cvt.rn.f32.f64 	%f43, %fd4;
	cvt.rn.f64.s32 	%fd5, %r27;
	fma.rn.f64 	%fd6, %fd5, 0d400022D0E5604189, %fd2;
	cvt.rn.f32.f64 	%f44, %fd6;
	add.f32 	%f45, %f43, %f44;
	cvt.rn.f64.s32 	%fd7, %r28;
	fma.rn.f64 	%fd8, %fd7, 0d400022D0E5604189, %fd2;
	cvt.rn.f32.f64 	%f46, %fd8;
	add.f32 	%f47, %f45, %f46;
	cvt.rn.f64.s32 	%fd9, %r29;
	fma.rn.f64 	%fd10, %fd9, 0d400022D0E5604189, %fd2;
	cvt.rn.f32.f64 	%f48, %fd10;
	add.f32 	%f49, %f47, %f48;
	mul.f32 	%f50, %f49, 0f3E800000;
	setp.lt.f32 	%p14, %f50, 0f00000000;
	setp.gt.f32 	%p15, %f50, 0f437F0000;
	selp.f32 	%f51, 0f437F0000, %f50, %p15;
	selp.f32 	%f52, 0f00000000, %f51, %p14;
	cvt.rzi.u32.f32 	%r31, %f52;
	st.global.u8 	[%rd62+2], %r31;
$L__BB1_9:
	ret;

}


// ===== COMPILED SASS (sm_100) =====

	.target	sm_100

	.elftype	@"ET_EXEC"


//--------------------- .note.nv.tkinfo           --------------------------
	.section	.note.nv.tkinfo,"",@"SHT_NOTE"
	.sectionflags	@"SHF_NOTE_NV_TKINFO"
	.tkinfo
        /*0018*/ 	.word	0x00000002
        /*0030*/ 	.string	""
        /*0030*/ 	.string	"ptxas"
        /*0030*/ 	.string	"Cuda compilation tools, release 13.0, V13.0.88"
        /*0030*/ 	.string	"Build cuda_13.0.r13.0/compiler.36424714_0"
        /*0030*/ 	.string	"-arch sm_100 -m 64 "



//--------------------- .note.nv.cuinfo           --------------------------
	.section	.note.nv.cuinfo,"",@"SHT_NOTE"
	.sectionflags	@"SHF_NOTE_NV_CUINFO"
        /*0018*/ 	.short	0x0002
        /*001a*/ 	.short	0x0064
        /*001c*/ 	.short	0x0082
	.zero		2


//--------------------- .nv.info                  --------------------------
	.section	.nv.info,"",@"SHT_CUDA_INFO"
	.align	4


	//----- nvinfo : EIATTR_REGCOUNT
	.align		4
        /*0000*/ 	.byte	0x04, 0x2f
        /*0002*/ 	.short	(.L_9 - .L_8)
	.align		4
.L_8:
        /*0004*/ 	.word	index@(rgb2yuv)
        /*0008*/ 	.word	0x00000020


	//----- nvinfo : EIATTR_FRAME_SIZE
	.align		4
.L_9:
        /*000c*/ 	.byte	0x04, 0x11
        /*000e*/ 	.short	(.L_11 - .L_10)
	.align		4
.L_10:
        /*0010*/ 	.word	index@($__internal_0_$__cuda_sm3x_div_rn_noftz_f32_slowpath)
        /*0014*/ 	.word	0x00000000


	//----- nvinfo : EIATTR_FRAME_SIZE
	.align		4
.L_11:
        /*0018*/ 	.byte	0x04, 0x11
        /*001a*/ 	.short	(.L_13 - .L_12)
	.align		4
.L_12:
        /*001c*/ 	.word	index@(rgb2yuv)
        /*0020*/ 	.word	0x00000000


	//----- nvinfo : EIATTR_REGCOUNT
	.align		4
.L_13:
        /*0024*/ 	.byte	0x04, 0x2f
        /*0026*/ 	.short	(.L_15 - .L_14)
	.align		4
.L_14:
        /*0028*/ 	.word	index@(yuv2rgb)
        /*002c*/ 	.word	0x0000001c


	//----- nvinfo : EIATTR_FRAME_SIZE
	.align		4
.L_15:
        /*0030*/ 	.byte	0x04, 0x11
        /*0032*/ 	.short	(.L_17 - .L_16)
	.align		4
.L_16:
        /*0034*/ 	.word	index@(yuv2rgb)
        /*0038*/ 	.word	0x00000000


	//----- nvinfo : EIATTR_MIN_STACK_SIZE
	.align		4
.L_17:
        /*003c*/ 	.byte	0x04, 0x12
        /*003e*/ 	.short	(.L_19 - .L_18)
	.align		4
.L_18:
        /*0040*/ 	.word	index@(yuv2rgb)
        /*0044*/ 	.word	0x00000000


	//----- nvinfo : EIATTR_MIN_STACK_SIZE
	.align		4
.L_19:
        /*0048*/ 	.byte	0x04, 0x12
        /*004a*/ 	.short	(.L_21 - .L_20)
	.align		4
.L_20:
        /*004c*/ 	.word	index@(rgb2yuv)
        /*0050*/ 	.word	0x00000000
.L_21:


//--------------------- .nv.compat                --------------------------
	.section	.nv.compat,"",@"SHT_CUDA_COMPAT_INFO"
	.align	4
        /*0000*/ 	.byte	0x02, 0x09, 0x00, 0x00, 0x02, 0x02, 0x01, 0x00, 0x02, 0x05, 0x05, 0x00, 0x03, 0x07, 0x01, 0x01
        /*0010*/ 	.byte	0x02, 0x03, 0x00, 0x00, 0x02, 0x06, 0x01, 0x00, 0x04, 0x0b, 0x08, 0x00, 0x01, 0x00, 0x00, 0x00
        /*0020*/ 	.byte	0x00, 0x00, 0x00, 0x00


//--------------------- .nv.info.yuv2rgb          --------------------------
	.section	.nv.info.yuv2rgb,"",@"SHT_CUDA_INFO"
	.sectionflags	@""
	.align	4


	//----- nvinfo : EIATTR_CUDA_API_VERSION
	.align		4
        /*0000*/ 	.byte	0x04, 0x37
        /*0002*/ 	.short	(.L_23 - .L_22)
.L_22:
        /*0004*/ 	.word	0x00000082


	//----- nvinfo : EIATTR_KPARAM_INFO
	.align		4
.L_23:
        /*0008*/ 	.byte	0x04, 0x17
        /*000a*/ 	.short	(.L_25 - .L_24)
.L_24:
        /*000c*/ 	.word	0x00000000
        /*0010*/ 	.short	0x0004
        /*0012*/ 	.short	0x0020
        /*0014*/ 	.byte	0x00, 0xf5, 0x21, 0x00


	//----- nvinfo : EIATTR_KPARAM_INFO
	.align		4
.L_25:
        /*0018*/ 	.byte	0x04, 0x17
        /*001a*/ 	.short	(.L_27 - .L_26)
.L_26:
        /*001c*/ 	.word	0x00000000
        /*0020*/ 	.short	0x0003
        /*0022*/ 	.short	0x0018
        /*0024*/ 	.byte	0x00, 0xf0, 0x11, 0x00


	//----- nvinfo : EIATTR_KPARAM_INFO
	.align		4
.L_27:
        /*0028*/ 	.byte	0x04, 0x17
        /*002a*/ 	.short	(.L_29 - .L_28)
.L_28:
        /*002c*/ 	.word	0x00000000
        /*0030*/ 	.short	0x0002
        /*0032*/ 	.short	0x0010
        /*0034*/ 	.byte	0x00, 0xf0, 0x21, 0x00


	//----- nvinfo : EIATTR_KPARAM_INFO
	.align		4
.L_29:
        /*0038*/ 	.byte	0x04, 0x17
        /*003a*/ 	.short	(.L_31 - .L_30)
.L_30:
        /*003c*/ 	.word	0x00000000
        /*0040*/ 	.short	0x0001
        /*0042*/ 	.short	0x0008
        /*0044*/ 	.byte	0x00, 0xf0, 0x21, 0x00


	//----- nvinfo : EIATTR_KPARAM_INFO
	.align		4
.L_31:
        /*0048*/ 	.byte	0x04, 0x17
        /*004a*/ 	.short	(.L_33 - .L_32)
.L_32:
        /*004c*/ 	.word	0x00000000
        /*0050*/ 	.short	0x0000
        /*0052*/ 	.short	0x0000
        /*0054*/ 	.byte	0x00, 0xf5, 0x21, 0x00


	//----- nvinfo : EIATTR_SPARSE_MMA_MASK
	.align		4
.L_33:
        /*0058*/ 	.byte	0x03, 0x50
        /*005a*/ 	.short	0x0000


	//----- nvinfo : EIATTR_MAXREG_COUNT
	.align		4
        /*005c*/ 	.byte	0x03, 0x1b
        /*005e*/ 	.short	0x00ff


	//----- nvinfo : EIATTR_EXTERNS
	.align		4
        /*0060*/ 	.byte	0x04, 0x0f
        /*0062*/ 	.short	(.L_35 - .L_34)


	//   ....[0]....
	.align		4
.L_34:
        /*0064*/ 	.word	index@(__assertfail)


	//----- nvinfo : EIATTR_MERCURY_ISA_VERSION
	.align		4
.L_35:
        /*0068*/ 	.byte	0x03, 0x5f
        /*006a*/ 	.short	0x0101


	//----- nvinfo : EIATTR_VRC_CTA_INIT_COUNT
	.align		4
        /*006c*/ 	.byte	0x02, 0x4a
	.zero		1
	.zero		1


	//----- nvinfo : EIATTR_SYSCALL_OFFSETS
	.align		4
        /*0070*/ 	.byte	0x04, 0x46
        /*0072*/ 	.short	(.L_37 - .L_36)


	//   ....[0]....
.L_36:
        /*0074*/ 	.word	0x00000320


	//   ....[1]....
        /*0078*/ 	.word	0x00000460


	//   ....[2]....
        /*007c*/ 	.word	0x00000590


	//----- nvinfo : EIATTR_EXIT_INSTR_OFFSETS
	.align		4
.L_37:
        /*0080*/ 	.byte	0x04, 0x1c
        /*0082*/ 	.short	(.L_39 - .L_38)


	//   ....[0]....
.L_38:
        /*0084*/ 	.word	0x000000f0


	//   ....[1]....
        /*0088*/ 	.word	0x000001f0


	//   ....[2]....
        /*008c*/ 	.word	0x00000ee0


	//----- nvinfo : EIATTR_CRS_STACK_SIZE
	.align		4
.L_39:
        /*0090*/ 	.byte	0x04, 0x1e
        /*0092*/ 	.short	(.L_41 - .L_40)
.L_40:
        /*0094*/ 	.word	0x00000000


	//----- nvinfo : EIATTR_CBANK_PARAM_SIZE
	.align		4
.L_41:
        /*0098*/ 	.byte	0x03, 0x19
        /*009a*/ 	.short	0x0028


	//----- nvinfo : EIATTR_PARAM_CBANK
	.align		4
        /*009c*/ 	.byte	0x04, 0x0a
        /*009e*/ 	.short	(.L_43 - .L_42)
	.align		4
.L_42:
        /*00a0*/ 	.word	index@(.nv.constant0.yuv2rgb)
        /*00a4*/ 	.short	0x0380
        /*00a6*/ 	.short	0x0028


	//----- nvinfo : EIATTR_SW_WAR
	.align		4
.L_43:
        /*00a8*/ 	.byte	0x04, 0x36
        /*00aa*/ 	.short	(.L_45 - .L_44)
.L_44:
        /*00ac*/ 	.word	0x00000008
.L_45:


//--------------------- .nv.info.rgb2yuv          --------------------------
	.section	.nv.info.rgb2yuv,"",@"SHT_CUDA_INFO"
	.sectionflags	@""
	.align	4


	//----- nvinfo : EIATTR_CUDA_API_VERSION
	.align		4
        /*0000*/ 	.byte	0x04, 0x37
        /*0002*/ 	.short	(.L_47 - .L_46)
.L_46:
        /*0004*/ 	.word	0x00000082


	//----- nvinfo : EIATTR_KPARAM_INFO
	.align		4
.L_47:
        /*0008*/ 	.byte	0x04, 0x17
        /*000a*/ 	.short	(.L_49 - .L_48)
.L_48:
        /*000c*/ 	.word	0x00000000
        /*0010*/ 	.short	0x0005
        /*0012*/ 	.short	0x0028
        /*0014*/ 	.byte	0x00, 0xf0, 0x11, 0x00


	//----- nvinfo : EIATTR_KPARAM_INFO
	.align		4
.L_49:
        /*0018*/ 	.byte	0x04, 0x17
        /*001a*/ 	.short	(.L_51 - .L_50)
.L_50:
        /*001c*/ 	.word	0x00000000
        /*0020*/ 	.short	0x0004
        /*0022*/ 	.short	0x0020
        /*0024*/ 	.byte	0x00, 0xf5, 0x21, 0x00


	//----- nvinfo : EIATTR_KPARAM_INFO
	.align		4
.L_51:
        /*0028*/ 	.byte	0x04, 0x17
        /*002a*/ 	.short	(.L_53 - .L_52)
.L_52:
        /*002c*/ 	.word	0x00000000
        /*0030*/ 	.short	0x0003
        /*0032*/ 	.short	0x0018
        /*0034*/ 	.byte	0x00, 0xf0, 0x21, 0x00


	//----- nvinfo : EIATTR_KPARAM_INFO
	.align		4
.L_53:
        /*0038*/ 	.byte	0x04, 0x17
        /*003a*/ 	.short	(.L_55 - .L_54)
.L_54:
        /*003c*/ 	.word	0x00000000
        /*0040*/ 	.short	0x0002
        /*0042*/ 	.short	0x0010
        /*0044*/ 	.byte	0x00, 0xf0, 0x21, 0x00


	//----- nvinfo : EIATTR_KPARAM_INFO
	.align		4
.L_55:
        /*0048*/ 	.byte	0x04, 0x17
        /*004a*/ 	.short	(.L_57 - .L_56)
.L_56:
        /*004c*/ 	.word	0x00000000
        /*0050*/ 	.short	0x0001
        /*0052*/ 	.short	0x0008
        /*0054*/ 	.byte	0x00, 0xf0, 0x21, 0x00


	//----- nvinfo : EIATTR_KPARAM_INFO
	.align		4
.L_57:
        /*0058*/ 	.byte	0x04, 0x17
        /*005a*/ 	.short	(.L_59 - .L_58)
.L_58:
        /*005c*/ 	.word	0x00000000
        /*0060*/ 	.short	0x0000
        /*0062*/ 	.short	0x0000
        /*0064*/ 	.byte	0x00, 0xf5, 0x21, 0x00


	//----- nvinfo : EIATTR_SPARSE_MMA_MASK
	.align		4
.L_59:
        /*0068*/ 	.byte	0x03, 0x50
        /*006a*/ 	.short	0x0000


	//----- nvinfo : EIATTR_MAXREG_COUNT
	.align		4
        /*006c*/ 	.byte	0x03, 0x1b
        /*006e*/ 	.short	0x00ff


	//----- nvinfo : EIATTR_EXTERNS
	.align		4
        /*0070*/ 	.byte	0x04, 0x0f
        /*0072*/ 	.short	(.L_61 - .L_60)


	//   ....[0]....
	.align		4
.L_60:
        /*0074*/ 	.word	index@(__assertfail)


	//----- nvinfo : EIATTR_MERCURY_ISA_VERSION
	.align		4
.L_61:
        /*0078*/ 	.byte	0x03, 0x5f
        /*007a*/ 	.short	0x0101


	//----- nvinfo : EIATTR_VRC_CTA_INIT_COUNT
	.align		4
        /*007c*/ 	.byte	0x02, 0x4a
	.zero		1
	.zero		1


	//----- nvinfo : EIATTR_SYSCALL_OFFSETS
	.align		4
        /*0080*/ 	.byte	0x04, 0x46
        /*0082*/ 	.short	(.L_63 - .L_62)


	//   ....[0]....
.L_62:
        /*0084*/ 	.word	0x00000320


	//   ....[1]....
        /*0088*/ 	.word	0x00000460


	//   ....[2]....
        /*008c*/ 	.word	0x000005a0


	//   ....[3]....
        /*0090*/ 	.word	0x00000700


	//   ....[4]....
        /*0094*/ 	.word	0x00000840


	//----- nvinfo : EIATTR_EXIT_INSTR_OFFSETS
	.align		4
.L_63:
        /*0098*/ 	.byte	0x04, 0x1c
        /*009a*/ 	.short	(.L_65 - .L_64)


	//   ....[0]....
.L_64:
        /*009c*/ 	.word	0x000000f0


	//   ....[1]....
        /*00a0*/ 	.word	0x000001f0


	//   ....[2]....
        /*00a4*/ 	.word	0x00000a30


	//   ....[3]....
        /*00a8*/ 	.word	0x00001e00


	//----- nvinfo : EIATTR_CRS_STACK_SIZE
	.align		4
.L_65:
        /*00ac*/ 	.byte	0x04, 0x1e
        /*00ae*/ 	.short	(.L_67 - .L_66)
.L_66:
        /*00b0*/ 	.word	0x00000000


	//----- nvinfo : EIATTR_CBANK_PARAM_SIZE
	.align		4
.L_67:
        /*00b4*/ 	.byte	0x03, 0x19
        /*00b6*/ 	.short	0x002c


	//----- nvinfo : EIATTR_PARAM_CBANK
	.align		4
        /*00b8*/ 	.byte	0x04, 0x0a
        /*00ba*/ 	.short	(.L_69 - .L_68)
	.align		4
.L_68:
        /*00bc*/ 	.word	index@(.nv.constant0.rgb2yuv)
        /*00c0*/ 	.short	0x0380
        /*00c2*/ 	.short	0x002c


	//----- nvinfo : EIATTR_SW_WAR
	.align		4
.L_69:
        /*00c4*/ 	.byte	0x04, 0x36
        /*00c6*/ 	.short	(.L_71 - .L_70)
.L_70:
        /*00c8*/ 	.word	0x00000008
.L_71:


//--------------------- .nv.callgraph             --------------------------
	.section	.nv.callgraph,"",@"SHT_CUDA_CALLGRAPH"
	.align	4
	.sectionentsize	8
	.align		4
        /*0000*/ 	.word	0x00000000
	.align		4
        /*0004*/ 	.word	0xffffffff
	.align		4
        /*0008*/ 	.word	index@(yuv2rgb)
	.align		4
        /*000c*/ 	.word	index@(__assertfail)
	.align		4
        /*0010*/ 	.word	index@(rgb2yuv)
	.align		4
        /*0014*/ 	.word	index@(__assertfail)
	.align		4
        /*0018*/ 	.word	0x00000000
	.align		4
        /*001c*/ 	.word	0xfffffffe
	.align		4
        /*0020*/ 	.word	0x00000000
	.align		4
        /*0024*/ 	.word	0xfffffffd
	.align		4
        /*0028*/ 	.word	0x00000000
	.align		4
        /*002c*/ 	.word	0xfffffffc


//--------------------- .nv.constant4             --------------------------
	.section	.nv.constant4,"a",@progbits
	.align	8
	.align		8
.nv.constant4:
        /*0000*/ 	.dword	__assertfail
	.align		8
        /*0008*/ 	.dword	__unnamed_1
	.align		8
        /*0010*/ 	.dword	__unnamed_2
	.align		8
        /*0018*/ 	.dword	$str
	.align		8
        /*0020*/ 	.dword	$str$1
	.align		8
        /*0028*/ 	.dword	$str$4
	.align		8
        /*0030*/ 	.dword	$str$5
	.align		8
        /*0038*/ 	.dword	$str$6
	.align		8
        /*0040*/ 	.dword	$str$7


//--------------------- .text.yuv2rgb             --------------------------
	.section	.text.yuv2rgb,"ax",@progbits
	.align	128
        .global         yuv2rgb
        .type           yuv2rgb,@function
        .size           yuv2rgb,(.L_x_38 - yuv2rgb)
        .other          yuv2rgb,@"STO_CUDA_ENTRY STV_DEFAULT"
yuv2rgb:
.text.yuv2rgb:
[----:B------:R-:W0:Y:S01]  /*0000*/  LDC R1, c[0x0][0x37c] ;  /* 0x0000df00ff017b82 */ /* 0x000e220000000800 */
[----:B------:R-:W1:Y:S07]  /*0010*/  S2R R0, SR_TID.Y ;  /* 0x0000000000007919 */ /* 0x000e6e0000002200 */
[----:B------:R-:W2:Y:S01]  /*0020*/  LDC R18, c[0x0][0x360] ;  /* 0x0000d800ff127b82 */ /* 0x000ea20000000800 */
[----:B------:R-:W3:Y:S01]  /*0030*/  LDCU.64 UR10, c[0x0][0x390] ;  /* 0x00007200ff0a77ac */ /* 0x000ee20008000a00 */
[----:B------:R-:W2:Y:S01]  /*0040*/  S2R R19, SR_TID.X ;  /* 0x0000000000137919 */ /* 0x000ea20000002100 */
[----:B------:R-:W4:Y:S05]  /*0050*/  LDCU.64 UR8, c[0x0][0x388] ;  /* 0x00007100ff0877ac */ /* 0x000f2a0008000a00 */
[----:B------:R-:W1:Y:S08]  /*0060*/  S2UR UR5, SR_CTAID.Y ;  /* 0x00000000000579c3 */ /* 0x000e700000002600 */
[----:B------:R-:W1:Y:S08]  /*0070*/  LDC R25, c[0x0][0x364] ;  /* 0x0000d900ff197b82 */ /* 0x000e700000000800 */
[----:B------:R-:W2:Y:S01]  /*0080*/  S2UR UR4, SR_CTAID.X ;  /* 0x00000000000479c3 */ /* 0x000ea20000002500 */
[----:B-1----:R-:W-:-:S05]  /*0090*/  IMAD R25, R25, UR5, R0 ;  /* 0x0000000519197c24 */ /* 0x002fca000f8e0200 */
[----:B---3--:R-:W-:Y:S01]  /*00a0*/  ISETP.GE.U32.AND P0, PT, R25, UR10, PT ;  /* 0x0000000a19007c0c */ /* 0x008fe2000bf06070 */
[----:B--2---:R-:W-:-:S03]  /*00b0*/  IMAD R18, R18, UR4, R19 ;  /* 0x0000000412127c24 */ /* 0x004fc6000f8e0213 */
[----:B------:R-:W-:Y:S02]  /*00c0*/  ISETP.GE.U32.AND.EX P0, PT, RZ, UR11, PT, P0 ;  /* 0x0000000bff007c0c */ /* 0x000fe4000bf06100 */
[----:B----4-:R-:W-:-:S04]  /*00d0*/  ISETP.GE.U32.AND P1, PT, R18, UR8, PT ;  /* 0x0000000812007c0c */ /* 0x010fc8000bf26070 */
[----:B------:R-:W-:-:S13]  /*00e0*/  ISETP.GE.U32.OR.EX P0, PT, RZ, UR9, P0, P1 ;  /* 0x00000009ff007c0c */ /* 0x000fda0008706510 */
[----:B0-----:R-:W-:Y:S05]  /*00f0*/  @P0 EXIT ;  /* 0x000000000000094d */ /* 0x001fea0003800000 */
[----:B------:R-:W0:Y:S01]  /*0100*/  LDCU UR38, c[0x0][0x398] ;  /* 0x00007300ff2677ac */ /* 0x000e220008000800 */
[----:B------:R-:W-:Y:S01]  /*0110*/  IMAD.MOV.U32 R19, RZ, RZ, RZ ;  /* 0x000000ffff137224 */ /* 0x000fe200078e00ff */
[----:B------:R-:W-:Y:S02]  /*0120*/  UIMAD UR4, UR11, UR8, URZ ;  /* 0x000000080b0472a4 */ /* 0x000fe4000f8e02ff */
[C---:B------:R-:W-:Y:S01]  /*0130*/  IMAD.WIDE.U32 R16, R25.reuse, UR8, R18 ;  /* 0x0000000819107c25 */ /* 0x040fe2000f8e0012 */
[----:B------:R-:W-:Y:S02]  /*0140*/  UIMAD.WIDE.U32 UR6, UR10, UR8, URZ ;  /* 0x000000080a0672a5 */ /* 0x000fe4000f8e00ff */
[----:B------:R-:W-:Y:S02]  /*0150*/  UIMAD UR4, UR9, UR10, UR4 ;  /* 0x0000000a090472a4 */ /* 0x000fe4000f8e0204 */
[----:B------:R-:W-:Y:S02]  /*0160*/  IMAD R24, R25, UR9, R17 ;  /* 0x0000000919187c24 */ /* 0x000fe4000f8e0211 */
[----:B------:R-:W-:Y:S01]  /*0170*/  UIADD3 UR4, UPT, UPT, UR7, UR4, URZ ;  /* 0x0000000407047290 */ /* 0x000fe2000fffe0ff */
[----:B------:R-:W-:Y:S01]  /*0180*/  ISETP.GE.U32.AND P1, PT, R16, UR6, PT ;  /* 0x0000000610007c0c */ /* 0x000fe2000bf26070 */
[----:B0-----:R-:W-:-:S02]  /*0190*/  UIMAD.WIDE.U32 UR36, UR38, UR10, URZ ;  /* 0x0000000a262472a5 */ /* 0x001fc4000f8e00ff */
[----:B------:R-:W-:Y:S02]  /*01a0*/  IMAD.WIDE.U32 R22, R25, UR38, R18 ;  /* 0x0000002619167c25 */ /* 0x000fe4000f8e0012 */
[----:B------:R-:W-:Y:S02]  /*01b0*/  UIMAD UR38, UR38, UR11, UR37 ;  /* 0x0000000b262672a4 */ /* 0x000fe4000f8e0225 */
[----:B------:R-:W-:-:S04]  /*01c0*/  ISETP.GE.U32.AND P0, PT, R22, UR36, PT ;  /* 0x0000002416007c0c */ /* 0x000fc8000bf06070 */
[----:B------:R-:W-:-:S04]  /*01d0*/  ISETP.GE.U32.AND.EX P0, PT, R23, UR38, PT, P0 ;  /* 0x0000002617007c0c */ /* 0x000fc8000bf06100 */
[----:B------:R-:W-:-:S13]  /*01e0*/  ISETP.GE.U32.OR.EX P0, PT, R24, UR4, P0, P1 ;  /* 0x0000000418007c0c */ /* 0x000fda0008706510 */
[----:B------:R-:W-:Y:S05]  /*01f0*/  @P0 EXIT ;  /* 0x000000000000094d */ /* 0x000fea0003800000 */
[----:B------:R-:W-:-:S04]  /*0200*/  UISETP.GE.U32.AND UP0, UPT, UR8, 0x1001, UPT ;  /* 0x000010010800788c */ /* 0x000fc8000bf06070 */
[----:B------:R-:W-:-:S09]  /*0210*/  UISETP.GE.U32.AND.EX UP0, UPT, UR9, URZ, UPT, UP0 ;  /* 0x000000ff0900728c */ /* 0x000fd2000bf06100 */
[----:B------:R-:W-:Y:S05]  /*0220*/  BRA.U !UP0, `(.L_x_0) ;  /* 0x0000000108407547 */ /* 0x000fea000b800000 */
[----:B------:R-:W-:Y:S01]  /*0230*/  MOV R2, 0x0 ;  /* 0x0000000000027802 */ /* 0x000fe20000000f00 */
[----:B------:R-:W0:Y:S01]  /*0240*/  LDCU.64 UR4, c[0x4][0x28] ;  /* 0x01000500ff0477ac */ /* 0x000e220008000a00 */
[----:B------:R-:W-:Y:S02]  /*0250*/  HFMA2 R13, -RZ, RZ, 0, 0 ;  /* 0x00000000ff0d7431 */ /* 0x000fe400000001ff */
[----:B------:R-:W-:Y:S01]  /*0260*/  IMAD.MOV.U32 R8, RZ, RZ, 0x76 ;  /* 0x00000076ff087424 */ /* 0x000fe200078e00ff */
[----:B------:R-:W1:Y:S01]  /*0270*/  LDCU.64 UR6, c[0x4][0x20] ;  /* 0x01000400ff0677ac */ /* 0x000e620008000a00 */
[----:B------:R-:W2:Y:S01]  /*0280*/  LDC.64 R2, c[0x4][R2] ;  /* 0x0100000002027b82 */ /* 0x000ea20000000a00 */
[----:B------:R-:W-:Y:S01]  /*0290*/  IMAD.MOV.U32 R12, RZ, RZ, 0x1 ;  /* 0x00000001ff0c7424 */ /* 0x000fe200078e00ff */
[----:B------:R-:W3:Y:S01]  /*02a0*/  LDCU.64 UR8, c[0x4][0x10] ;  /* 0x01000200ff0877ac */ /* 0x000ee20008000a00 */
[----:B0-----:R-:W-:Y:S02]  /*02b0*/  IMAD.U32 R4, RZ, RZ, UR4 ;  /* 0x00000004ff047e24 */ /* 0x001fe4000f8e00ff */
[----:B------:R-:W-:-:S02]  /*02c0*/  IMAD.U32 R5, RZ, RZ, UR5 ;  /* 0x00000005ff057e24 */ /* 0x000fc4000f8e00ff */
[----:B-1----:R-:W-:Y:S02]  /*02d0*/  IMAD.U32 R6, RZ, RZ, UR6 ;  /* 0x00000006ff067e24 */ /* 0x002fe4000f8e00ff */
[----:B------:R-:W-:Y:S02]  /*02e0*/  IMAD.U32 R7, RZ, RZ, UR7 ;  /* 0x00000007ff077e24 */ /* 0x000fe4000f8e00ff */
[----:B---3--:R-:W-:Y:S02]  /*02f0*/  IMAD.U32 R10, RZ, RZ, UR8 ;  /* 0x00000008ff0a7e24 */ /* 0x008fe4000f8e00ff */
[----:B------:R-:W-:-:S07]  /*0300*/  IMAD.U32 R11, RZ, RZ, UR9 ;  /* 0x00000009ff0b7e24 */ /* 0x000fce000f8e00ff */
[----:B------:R-:W-:-:S07]  /*0310*/  LEPC R20, `(.L_x_0) ;  /* 0x000000001014794e */ /* 0x000fce0000000000 */
[----:B--2---:R-:W-:Y:S05]  /*0320*/  CALL.ABS.NOINC R2 ;  /* 0x0000000002007343 */ /* 0x004fea0003c00000 */
.L_x_0:
[----:B------:R-:W0:Y:S02]  /*0330*/  LDCU.64 UR4, c[0x0][0x390] ;  /* 0x00007200ff0477ac */ /* 0x000e240008000a00 */
[----:B0-----:R-:W-:-:S04]  /*0340*/  UISETP.GE.U32.AND UP0, UPT, UR4, 0x1001, UPT ;  /* 0x000010010400788c */ /* 0x001fc8000bf06070 */
[----:B------:R-:W-:-:S09]  /*0350*/  UISETP.GE.U32.AND.EX UP0, UPT, UR5, URZ, UPT, UP0 ;  /* 0x000000ff0500728c */ /* 0x000fd2000bf06100 */
[----:B------:R-:W-:Y:S05]  /*0360*/  BRA.U !UP0, `(.L_x_1) ;  /* 0x0000000108407547 */ /* 0x000fea000b800000 */
[----:B------:R-:W-:Y:S01]  /*0370*/  MOV R2, 0x0 ;  /* 0x0000000000027802 */ /* 0x000fe20000000f00 */
[----:B------:R-:W0:Y:S01]  /*0380*/  LDCU.64 UR4, c[0x4][0x30] ;  /* 0x01000600ff0477ac */ /* 0x000e220008000a00 */
[----:B------:R-:W-:Y:S02]  /*0390*/  HFMA2 R12, -RZ, RZ, 0, 5.9604644775390625e-08 ;  /* 0x00000001ff0c7431 */ /* 0x000fe400000001ff */
[----:B------:R-:W-:Y:S01]  /*03a0*/  IMAD.MOV.U32 R8, RZ, RZ, 0x77 ;  /* 0x00000077ff087424 */ /* 0x000fe200078e00ff */
[----:B------:R-:W1:Y:S01]  /*03b0*/  LDCU.64 UR6, c[0x4][0x20] ;  /* 0x01000400ff0677ac */ /* 0x000e620008000a00 */
[----:B------:R-:W2:Y:S01]  /*03c0*/  LDC.64 R2, c[0x4][R2] ;  /* 0x0100000002027b82 */ /* 0x000ea20000000a00 */
[----:B------:R-:W-:Y:S01]  /*03d0*/  IMAD.MOV.U32 R13, RZ, RZ, RZ ;  /* 0x000000ffff0d7224 */ /* 0x000fe200078e00ff */
        /* <DEDUP_REMOVED lines=9> */
.L_x_1:
[----:B------:R-:W0:Y:S02]  /*0470*/  LDCU UR4, c[0x0][0x398] ;  /* 0x00007300ff0477ac */ /* 0x000e240008000800 */
[----:B0-----:R-:W-:-:S09]  /*0480*/  UISETP.GE.U32.AND UP0, UPT, UR4, 0x1001, UPT ;  /* 0x000010010400788c */ /* 0x001fd2000bf06070 */
[----:B------:R-:W-:Y:S05]  /*0490*/  BRA.U !UP0, `(.L_x_2) ;  /* 0x0000000108407547 */ /* 0x000fea000b800000 */
[----:B------:R-:W-:Y:S01]  /*04a0*/  MOV R2, 0x0 ;  /* 0x0000000000027802 */ /* 0x000fe20000000f00 */
[----:B------:R-:W0:Y:S01]  /*04b0*/  LDCU.64 UR4, c[0x4][0x40] ;  /* 0x01000800ff0477ac */ /* 0x000e220008000a00 */
[----:B------:R-:W-:Y:S02]  /*04c0*/  HFMA2 R8, -RZ, RZ, 0, 7.152557373046875e-06 ;  /* 0x00000078ff087431 */ /* 0x000fe400000001ff */
        /* <DEDUP_REMOVED lines=13> */
.L_x_2:
[----:B------:R-:W0:Y:S01]  /*05a0*/  LDCU UR5, c[0x0][0x398] ;  /* 0x00007300ff0577ac */ /* 0x000e220008000800 */
[C---:B------:R-:W-:Y:S02]  /*05b0*/  SHF.R.U64 R4, R25.reuse, 0x1, RZ ;  /* 0x0000000119047819 */ /* 0x040fe400000012ff */
[----:B------:R-:W-:Y:S01]  /*05c0*/  IADD3 R25, P0, PT, R25, 0x1, RZ ;  /* 0x0000000119197810 */ /* 0x000fe20007f1e0ff */
[----:B------:R-:W1:Y:S01]  /*05d0*/  LDCU.64 UR6, c[0x0][0x380] ;  /* 0x00007000ff0677ac */ /* 0x000e620008000a00 */
[C---:B------:R-:W-:Y:S01]  /*05e0*/  SHF.R.U64 R7, R18.reuse, 0x1, RZ ;  /* 0x0000000112077819 */ /* 0x040fe200000012ff */
[----:B------:R-:W-:Y:S02]  /*05f0*/  UMOV UR4, URZ ;  /* 0x000000ff00047c82 */ /* 0x000fe40008000000 */
[----:B------:R-:W-:Y:S01]  /*0600*/  IMAD.X R0, RZ, RZ, RZ, P0 ;  /* 0x000000ffff007224 */ /* 0x000fe200000e06ff */
[----:B------:R-:W-:Y:S01]  /*0610*/  IADD3 R6, P0, PT, R18, 0x1, RZ ;  /* 0x0000000112067810 */ /* 0x000fe20007f1e0ff */
[----:B------:R-:W2:Y:S04]  /*0620*/  LDCU.64 UR8, c[0x0][0x358] ;  /* 0x00006b00ff0877ac */ /* 0x000ea80008000a00 */
[----:B------:R-:W-:-:S02]  /*0630*/  IMAD.X R9, RZ, RZ, RZ, P0 ;  /* 0x000000ffff097224 */ /* 0x000fc400000e06ff */
[----:B0-----:R-:W-:-:S03]  /*0640*/  IMAD.WIDE.U32 R4, R4, UR5, RZ ;  /* 0x0000000504047c25 */ /* 0x001fc6000f8e00ff */
[----:B------:R-:W-:Y:S01]  /*0650*/  SHF.R.U64 R6, R6, 0x1, R9 ;  /* 0x0000000106067819 */ /* 0x000fe20000001209 */
[----:B------:R-:W-:Y:S01]  /*0660*/  VIADD R15, R5, UR4 ;  /* 0x00000004050f7c36 */ /* 0x000fe20008000000 */
[----:B-1----:R-:W-:Y:S01]  /*0670*/  IADD3 R2, P1, PT, R22, UR6, RZ ;  /* 0x0000000616027c10 */ /* 0x002fe2000ff3e0ff */
[----:B------:R-:W-:-:S03]  /*0680*/  UIADD3 UR4, UP0, UPT, UR36, UR6, URZ ;  /* 0x0000000624047290 */ /* 0x000fc6000ff1e0ff */
[--C-:B------:R-:W-:Y:S02]  /*0690*/  SHF.R.U64 R11, R4, 0x1, R15.reuse ;  /* 0x00000001040b7819 */ /* 0x100fe4000000120f */
[--C-:B------:R-:W-:Y:S02]  /*06a0*/  SHF.R.U64 R4, R25, 0x1, R0.reuse ;  /* 0x0000000119047819 */ /* 0x100fe40000001200 */
[----:B------:R-:W-:Y:S02]  /*06b0*/  IADD3.X R3, PT, PT, R23, UR7, RZ, P1, !PT ;  /* 0x0000000717037c10 */ /* 0x000fe40008ffe4ff */
[----:B------:R-:W-:Y:S01]  /*06c0*/  SHF.R.U32.HI R0, RZ, 0x1, R0 ;  /* 0x00000001ff007819 */ /* 0x000fe20000011600 */
[----:B------:R-:W-:Y:S01]  /*06d0*/  IMAD.WIDE.U32 R4, R4, UR5, RZ ;  /* 0x0000000504047c25 */ /* 0x000fe2000f8e00ff */
[----:B------:R-:W-:Y:S02]  /*06e0*/  SHF.R.U32.HI R15, RZ, 0x1, R15 ;  /* 0x00000001ff0f7819 */ /* 0x000fe4000001160f */
[-C--:B------:R-:W-:Y:S01]  /*06f0*/  IADD3 R10, P1, PT, R7, R11.reuse, RZ ;  /* 0x0000000b070a7210 */ /* 0x080fe20007f3e0ff */
[----:B------:R-:W-:Y:S01]  /*0700*/  IMAD R17, R0, UR5, RZ ;  /* 0x0000000500117c24 */ /* 0x000fe2000f8e02ff */
[----:B------:R-:W-:Y:S01]  /*0710*/  SHF.R.U32.HI R0, RZ, 0x1, R9 ;  /* 0x00000001ff007819 */ /* 0x000fe20000011609 */
[----:B------:R-:W-:Y:S01]  /*0720*/  UIADD3.X UR5, UPT, UPT, UR38, UR7, URZ, UP0, !UPT ;  /* 0x0000000726057290 */ /* 0x000fe200087fe4ff */
[----:B------:R-:W-:Y:S01]  /*0730*/  ISETP.LT.U32.AND P0, PT, R10, UR36, PT ;  /* 0x000000240a007c0c */ /* 0x000fe2000bf01070 */
[----:B------:R-:W-:Y:S01]  /*0740*/  IMAD.X R13, RZ, RZ, R15, P1 ;  /* 0x000000ffff0d7224 */ /* 0x000fe200008e060f */
[----:B------:R-:W-:Y:S01]  /*0750*/  IADD3 R11, P1, PT, R6, R11, RZ ;  /* 0x0000000b060b7210 */ /* 0x000fe20007f3e0ff */
[----:B------:R-:W-:-:S03]  /*0760*/  IMAD.IADD R17, R5, 0x1, R17 ;  /* 0x0000000105117824 */ /* 0x000fc600078e0211 */
[----:B------:R-:W-:Y:S02]  /*0770*/  ISETP.LT.U32.AND.EX P0, PT, R13, UR38, PT, P0 ;  /* 0x000000260d007c0c */ /* 0x000fe4000bf01100 */
[----:B------:R-:W-:Y:S02]  /*0780*/  IADD3.X R12, PT, PT, R0, R15, RZ, P1, !PT ;  /* 0x0000000f000c7210 */ /* 0x000fe40000ffe4ff */
[----:B------:R-:W-:Y:S01]  /*0790*/  ISETP.LT.U32.AND P1, PT, R11, UR36, PT ;  /* 0x000000240b007c0c */ /* 0x000fe2000bf21070 */
[----:B--2---:R0:W2:Y:S01]  /*07a0*/  LDG.E.U8.CONSTANT R15, desc[UR8][R2.64] ;  /* 0x00000008020f7981 */ /* 0x0040a2000c1e9100 */
[----:B------:R-:W-:Y:S02]  /*07b0*/  SHF.R.U64 R8, R4, 0x1, R17 ;  /* 0x0000000104087819 */ /* 0x000fe40000001211 */
[----:B------:R-:W-:Y:S02]  /*07c0*/  SEL R5, R10, UR36, P0 ;  /* 0x000000240a057c07 */ /* 0x000fe40008000000 */
[----:B------:R-:W-:-:S02]  /*07d0*/  SEL R10, R13, UR38, P0 ;  /* 0x000000260d0a7c07 */ /* 0x000fc40008000000 */
[----:B------:R-:W-:Y:S02]  /*07e0*/  ISETP.LT.U32.AND.EX P0, PT, R12, UR38, PT, P1 ;  /* 0x000000260c007c0c */ /* 0x000fe4000bf01110 */
[----:B------:R-:W-:Y:S02]  /*07f0*/  IADD3 R7, P1, PT, R8, R7, RZ ;  /* 0x0000000708077210 */ /* 0x000fe40007f3e0ff */
[----:B------:R-:W-:Y:S02]  /*0800*/  SHF.R.U32.HI R17, RZ, 0x1, R17 ;  /* 0x00000001ff117819 */ /* 0x000fe40000011611 */
[----:B------:R-:W-:Y:S02]  /*0810*/  SEL R11, R11, UR36, P0 ;  /* 0x000000240b0b7c07 */ /* 0x000fe40008000000 */
[----:B------:R-:W-:Y:S01]  /*0820*/  SEL R12, R12, UR38, P0 ;  /* 0x000000260c0c7c07 */ /* 0x000fe20008000000 */
[----:B------:R-:W-:Y:S01]  /*0830*/  IMAD.X R9, RZ, RZ, R17, P1 ;  /* 0x000000ffff097224 */ /* 0x000fe200008e0611 */
[----:B------:R-:W-:-:S02]  /*0840*/  ISETP.LT.U32.AND P0, PT, R7, UR36, PT ;  /* 0x0000002407007c0c */ /* 0x000fc4000bf01070 */
[----:B------:R-:W-:Y:S02]  /*0850*/  LEA R4, P2, R5, UR4, 0x1 ;  /* 0x0000000405047c11 */ /* 0x000fe4000f8408ff */
[----:B------:R-:W-:-:S04]  /*0860*/  ISETP.LT.U32.AND.EX P0, PT, R9, UR38, PT, P0 ;  /* 0x0000002609007c0c */ /* 0x000fc8000bf01100 */
[----:B0-----:R-:W-:Y:S02]  /*0870*/  SEL R2, R7, UR36, P0 ;  /* 0x0000002407027c07 */ /* 0x001fe40008000000 */
[----:B------:R-:W-:Y:S02]  /*0880*/  IADD3 R6, P1, PT, R8, R6, RZ ;  /* 0x0000000608067210 */ /* 0x000fe40007f3e0ff */
[----:B------:R-:W-:Y:S02]  /*0890*/  SEL R7, R9, UR38, P0 ;  /* 0x0000002609077c07 */ /* 0x000fe40008000000 */
[----:B------:R-:W-:Y:S02]  /*08a0*/  LEA.HI.X R5, R5, UR5, R10, 0x1, P2 ;  /* 0x0000000505057c11 */ /* 0x000fe400090f0c0a */
[C---:B------:R-:W-:Y:S02]  /*08b0*/  LEA R18, P0, R2.reuse, UR4, 0x1 ;  /* 0x0000000402127c11 */ /* 0x040fe4000f8008ff */
[----:B------:R-:W-:Y:S01]  /*08c0*/  LEA R10, P2, R11, UR4, 0x1 ;  /* 0x000000040b0a7c11 */ /* 0x000fe2000f8408ff */
[----:B------:R-:W-:Y:S01]  /*08d0*/  IMAD.X R3, R17, 0x1, R0, P1 ;  /* 0x0000000111037824 */ /* 0x000fe200008e0600 */
[----:B------:R-:W-:Y:S01]  /*08e0*/  LEA.HI.X R19, R2, UR5, R7, 0x1, P0 ;  /* 0x0000000502137c11 */ /* 0x000fe200080f0c07 */
[----:B------:R-:W3:Y:S01]  /*08f0*/  LDG.E.U8.CONSTANT R13, desc[UR8][R4.64] ;  /* 0x00000008040d7981 */ /* 0x000ee2000c1e9100 */
[----:B------:R-:W-:-:S02]  /*0900*/  LEA.HI.X R11, R11, UR5, R12, 0x1, P2 ;  /* 0x000000050b0b7c11 */ /* 0x000fc400090f0c0c */
[C---:B------:R-:W-:Y:S01]  /*0910*/  ISETP.LT.U32.AND P0, PT, R6.reuse, UR36, PT ;  /* 0x0000002406007c0c */ /* 0x040fe2000bf01070 */
[----:B------:R-:W4:Y:S03]  /*0920*/  LDG.E.U8.CONSTANT R17, desc[UR8][R18.64] ;  /* 0x0000000812117981 */ /* 0x000f26000c1e9100 */
[C---:B------:R-:W-:Y:S01]  /*0930*/  ISETP.LT.U32.AND.EX P0, PT, R3.reuse, UR38, PT, P0 ;  /* 0x0000002603007c0c */ /* 0x040fe2000bf01100 */
[----:B------:R-:W5:Y:S03]  /*0940*/  LDG.E.U8.CONSTANT R12, desc[UR8][R10.64] ;  /* 0x000000080a0c7981 */ /* 0x000f66000c1e9100 */
[----:B------:R-:W-:Y:S01]  /*0950*/  SEL R0, R6, UR36, P0 ;  /* 0x0000002406007c07 */ /* 0x000fe20008000000 */
[----:B------:R-:W4:Y:S01]  /*0960*/  LDG.E.U8.CONSTANT R9, desc[UR8][R18.64+0x1] ;  /* 0x0000010812097981 */ /* 0x000f22000c1e9100 */
[----:B------:R-:W-:-:S02]  /*0970*/  SEL R3, R3, UR38, P0 ;  /* 0x0000002603037c07 */ /* 0x000fc40008000000 */
[C---:B------:R-:W-:Y:S01]  /*0980*/  LEA R20, P0, R0.reuse, UR4, 0x1 ;  /* 0x0000000400147c11 */ /* 0x040fe2000f8008ff */
[----:B------:R-:W4:Y:S03]  /*0990*/  LDG.E.U8.CONSTANT R10, desc[UR8][R10.64+0x1] ;  /* 0x000001080a0a7981 */ /* 0x000f26000c1e9100 */
[----:B------:R-:W-:Y:S02]  /*09a0*/  LEA.HI.X R21, R0, UR5, R3, 0x1, P0 ;  /* 0x0000000500157c11 */ /* 0x000fe400080f0c03 */
[----:B------:R0:W4:Y:S04]  /*09b0*/  LDG.E.U8.CONSTANT R0, desc[UR8][R4.64+0x1] ;  /* 0x0000010804007981 */ /* 0x000128000c1e9100 */
[----:B------:R-:W4:Y:S04]  /*09c0*/  LDG.E.U8.CONSTANT R14, desc[UR8][R20.64] ;  /* 0x00000008140e7981 */ /* 0x000f28000c1e9100 */
[----:B------:R1:W4:Y:S01]  /*09d0*/  LDG.E.U8.CONSTANT R8, desc[UR8][R20.64+0x1] ;  /* 0x0000010814087981 */ /* 0x000322000c1e9100 */
[----:B------:R-:W-:Y:S01]  /*09e0*/  UMOV UR4, 0x76c8b439 ;  /* 0x76c8b43900047882 */ /* 0x000fe20000000000 */
[----:B------:R-:W-:Y:S01]  /*09f0*/  UMOV UR5, 0x3ff29fbe ;  /* 0x3ff29fbe00057882 */ /* 0x000fe20000000000 */
[----:B--2---:R-:W-:-:S04]  /*0a00*/  VIADD R15, R15, 0xfffffff0 ;  /* 0xfffffff00f0f7836 */ /* 0x004fc80000000000 */
[----:B------:R-:W2:Y:S02]  /*0a10*/  I2F.F64 R2, R15 ;  /* 0x0000000f00027312 */ /* 0x000ea40000201c00 */
[----:B--2---:R-:W-:Y:S01]  /*0a20*/  DMUL R2, R2, UR4 ;  /* 0x0000000402027c28 */ /* 0x004fe20008000000 */
[----:B------:R-:W-:Y:S01]  /*0a30*/  UMOV UR4, 0xe5604189 ;  /* 0xe560418900047882 */ /* 0x000fe20000000000 */
[----:B------:R-:W-:Y:S01]  /*0a40*/  UMOV UR5, 0x400022d0 ;  /* 0x400022d000057882 */ /* 0x000fe20000000000 */
[----:B---3--:R-:W-:-:S04]  /*0a50*/  VIADD R13, R13, 0xffffff80 ;  /* 0xffffff800d0d7836 */ /* 0x008fc80000000000 */
[----:B------:R-:W2:Y:S01]  /*0a60*/  I2F.F64 R6, R13 ;  /* 0x0000000d00067312 */ /* 0x000ea20000201c00 */
[----:B-----5:R-:W-:-:S07]  /*0a70*/  VIADD R12, R12, 0xffffff80 ;  /* 0xffffff800c0c7836 */ /* 0x020fce0000000000 */
[----:B0-----:R-:W0:Y:S01]  /*0a80*/  I2F.F64 R4, R12 ;  /* 0x0000000c00047312 */ /* 0x001e220000201c00 */
[----:B----4-:R-:W-:Y:S01]  /*0a90*/  VIADD R11, R17, 0xffffff80 ;  /* 0xffffff80110b7836 */ /* 0x010fe20000000000 */
[----:B--2---:R-:W-:-:S06]  /*0aa0*/  DFMA R22, R6, UR4, R2 ;  /* 0x0000000406167c2b */ /* 0x004fcc0008000002 */
[----:B------:R-:W2:Y:S01]  /*0ab0*/  I2F.F64 R6, R11 ;  /* 0x0000000b00067312 */ /* 0x000ea20000201c00 */
[----:B------:R-:W-:Y:S01]  /*0ac0*/  IADD3 R14, PT, PT, R14, -0x80, RZ ;  /* 0xffffff800e0e7810 */ /* 0x000fe20007ffe0ff */
[----:B0-----:R-:W-:-:S06]  /*0ad0*/  DFMA R18, R4, UR4, R2 ;  /* 0x0000000404127c2b */ /* 0x001fcc0008000002 */
[----:B------:R-:W0:Y:S01]  /*0ae0*/  I2F.F64 R4, R14 ;  /* 0x0000000e00047312 */ /* 0x000e220000201c00 */
[----:B------:R-:W-:Y:S01]  /*0af0*/  I2FP.F32.S32 R17, R15 ;  /* 0x0000000f00117245 */ /* 0x000fe20000201400 */
[----:B-1----:R-:W-:Y:S01]  /*0b00*/  VIADD R20, R0, 0xffffff80 ;  /* 0xffffff8000147836 */ /* 0x002fe20000000000 */
[----:B------:R-:W-:Y:S01]  /*0b10*/  I2FP.F32.S32 R21, R13 ;  /* 0x0000000d00157245 */ /* 0x000fe20000201400 */
[----:B------:R-:W-:Y:S02]  /*0b20*/  VIADD R10, R10, 0xffffff80 ;  /* 0xffffff800a0a7836 */ /* 0x000fe40000000000 */
[----:B------:R-:W-:Y:S01]  /*0b30*/  FMUL R0, R17, 1.1640000343322753906 ;  /* 0x3f94fdf411007820 */ /* 0x000fe20000400000 */
[----:B------:R-:W-:Y:S01]  /*0b40*/  I2FP.F32.S32 R17, R12 ;  /* 0x0000000c00117245 */ /* 0x000fe20000201400 */
[----:B--2---:R-:W-:Y:S01]  /*0b50*/  DFMA R6, R6, UR4, R2 ;  /* 0x0000000406067c2b */ /* 0x004fe20008000002 */
[----:B------:R-:W-:Y:S01]  /*0b60*/  I2FP.F32.S32 R13, R20 ;  /* 0x00000014000d7245 */ /* 0x000fe20000201400 */
[----:B------:R-:W-:-:S02]  /*0b70*/  VIADD R9, R9, 0xffffff80 ;  /* 0xffffff8009097836 */ /* 0x000fc40000000000 */
[--C-:B------:R-:W-:Y:S01]  /*0b80*/  FFMA R12, R21, -0.39199998974800109863, R0.reuse ;  /* 0xbec8b439150c7823 */ /* 0x100fe20000000000 */
[----:B0-----:R-:W-:Y:S01]  /*0b90*/  DFMA R4, R4, UR4, R2 ;  /* 0x0000000404047c2b */ /* 0x001fe20008000002 */
[----:B------:R-:W-:Y:S01]  /*0ba0*/  I2FP.F32.S32 R3, R10 ;  /* 0x0000000a00037245 */ /* 0x000fe20000201400 */
[----:B------:R-:W-:Y:S01]  /*0bb0*/  FFMA R2, R17, -0.39199998974800109863, R0 ;  /* 0xbec8b43911027823 */ /* 0x000fe20000000000 */
[----:B------:R-:W-:Y:S01]  /*0bc0*/  F2F.F32.F64 R22, R22 ;  /* 0x0000001600167310 */ /* 0x000fe20000301000 */
[----:B------:R-:W-:Y:S01]  /*0bd0*/  FFMA R12, R13, -0.81300002336502075195, R12 ;  /* 0xbf5020c50d0c7823 */ /* 0x000fe2000000000c */
[----:B------:R-:W-:Y:S02]  /*0be0*/  VIADD R8, R8, 0xffffff80 ;  /* 0xffffff8008087836 */ /* 0x000fe40000000000 */
[----:B------:R-:W-:Y:S01]  /*0bf0*/  FFMA R17, R3, -0.81300002336502075195, R2 ;  /* 0xbf5020c503117823 */ /* 0x000fe20000000002 */
[----:B------:R-:W-:Y:S01]  /*0c00*/  I2FP.F32.S32 R9, R9 ;  /* 0x0000000900097245 */ /* 0x000fe20000201400 */
[----:B------:R-:W-:-:S02]  /*0c10*/  FFMA R13, R13, 1.5959999561309814453, R0 ;  /* 0x3fcc49ba0d0d7823 */ /* 0x000fc40000000000 */
[----:B------:R-:W0:Y:S01]  /*0c20*/  F2F.F32.F64 R19, R18 ;  /* 0x0000001200137310 */ /* 0x000e220000301000 */
[--C-:B------:R-:W-:Y:S01]  /*0c30*/  FFMA R2, R3, 1.5959999561309814453, R0.reuse ;  /* 0x3fcc49ba03027823 */ /* 0x100fe20000000000 */
[----:B------:R-:W-:Y:S01]  /*0c40*/  I2FP.F32.S32 R11, R11 ;  /* 0x0000000b000b7245 */ /* 0x000fe20000201400 */
[----:B------:R-:W-:Y:S02]  /*0c50*/  FFMA R3, R9, 1.5959999561309814453, R0 ;  /* 0x3fcc49ba09037823 */ /* 0x000fe40000000000 */
[----:B------:R-:W-:-:S03]  /*0c60*/  FADD R2, R13, R2 ;  /* 0x000000020d027221 */ /* 0x000fc60000000000 */
[----:B------:R1:W2:Y:S01]  /*0c70*/  F2F.F32.F64 R6, R6 ;  /* 0x0000000600067310 */ /* 0x0002a20000301000 */
[----:B------:R-:W-:Y:S01]  /*0c80*/  FADD R2, R2, R3 ;  /* 0x0000000302027221 */ /* 0x000fe20000000000 */
[----:B------:R-:W-:-:S06]  /*0c90*/  FADD R12, R12, R17 ;  /* 0x000000110c0c7221 */ /* 0x000fcc0000000000 */
[----:B------:R3:W4:Y:S01]  /*0ca0*/  F2F.F32.F64 R5, R4 ;  /* 0x0000000400057310 */ /* 0x0007220000301000 */
[----:B-1----:R-:W-:Y:S01]  /*0cb0*/  I2FP.F32.S32 R7, R8 ;  /* 0x0000000800077245 */ /* 0x002fe20000201400 */
[----:B------:R-:W-:Y:S01]  /*0cc0*/  FFMA R8, R11, -0.39199998974800109863, R0 ;  /* 0xbec8b4390b087823 */ /* 0x000fe20000000000 */
[----:B------:R-:W-:-:S03]  /*0cd0*/  I2FP.F32.S32 R11, R14 ;  /* 0x0000000e000b7245 */ /* 0x000fc60000201400 */
[----:B------:R-:W-:Y:S01]  /*0ce0*/  FFMA R3, R7, 1.5959999561309814453, R0 ;  /* 0x3fcc49ba07037823 */ /* 0x000fe20000000000 */
[----:B------:R-:W-:Y:S01]  /*0cf0*/  FFMA R9, R9, -0.81300002336502075195, R8 ;  /* 0xbf5020c509097823 */ /* 0x000fe20000000008 */
[----:B------:R-:W-:Y:S01]  /*0d00*/  FFMA R0, R11, -0.39199998974800109863, R0 ;  /* 0xbec8b4390b007823 */ /* 0x000fe20000000000 */
[----:B0-----:R-:W-:Y:S01]  /*0d10*/  FADD R15, R22, R19 ;  /* 0x00000013160f7221 */ /* 0x001fe20000000000 */
[----:B------:R-:W-:Y:S01]  /*0d20*/  FADD R2, R2, R3 ;  /* 0x0000000302027221 */ /* 0x000fe20000000000 */
[----:B------:R-:W-:Y:S01]  /*0d30*/  FADD R9, R12, R9 ;  /* 0x000000090c097221 */ /* 0x000fe20000000000 */
[----:B---3--:R-:W-:Y:S01]  /*0d40*/  FFMA R4, R7, -0.81300002336502075195, R0 ;  /* 0xbf5020c507047823 */ /* 0x008fe20000000000 */
[----:B--2---:R-:W-:Y:S01]  /*0d50*/  FADD R6, R15, R6 ;  /* 0x000000060f067221 */ /* 0x004fe20000000000 */
[----:B------:R-:W-:Y:S02]  /*0d60*/  FMUL R0, R2, 0.25 ;  /* 0x3e80000002007820 */ /* 0x000fe40000400000 */
[----:B------:R-:W0:Y:S01]  /*0d70*/  LDC.64 R2, c[0x0][0x3a0] ;  /* 0x0000e800ff027b82 */ /* 0x000e220000000a00 */
[----:B------:R-:W-:Y:S01]  /*0d80*/  FADD R4, R9, R4 ;  /* 0x0000000409047221 */ /* 0x000fe20000000000 */
[----:B----4-:R-:W-:Y:S01]  /*0d90*/  FADD R5, R6, R5 ;  /* 0x0000000506057221 */ /* 0x010fe20000000000 */
[----:B------:R-:W-:-:S02]  /*0da0*/  FSETP.GEU.AND P0, PT, R0, RZ, PT ;  /* 0x000000ff0000720b */ /* 0x000fc40003f0e000 */
[----:B------:R-:W-:Y:S01]  /*0db0*/  FMNMX.NAN R0, R0, 255, PT ;  /* 0x437f000000007809 */ /* 0x000fe20003820000 */
[----:B------:R-:W-:Y:S01]  /*0dc0*/  FMUL R4, R4, 0.25 ;  /* 0x3e80000004047820 */ /* 0x000fe20000400000 */
[----:B------:R-:W-:Y:S02]  /*0dd0*/  FMUL R5, R5, 0.25 ;  /* 0x3e80000005057820 */ /* 0x000fe40000400000 */
[----:B------:R-:W-:Y:S02]  /*0de0*/  FSEL R0, R0, RZ, P0 ;  /* 0x000000ff00007208 */ /* 0x000fe40000000000 */
[----:B------:R-:W-:Y:S02]  /*0df0*/  FSETP.GEU.AND P0, PT, R4, RZ, PT ;  /* 0x000000ff0400720b */ /* 0x000fe40003f0e000 */
[C---:B------:R-:W-:Y:S02]  /*0e00*/  FSETP.GEU.AND P1, PT, R5.reuse, RZ, PT ;  /* 0x000000ff0500720b */ /* 0x040fe40003f2e000 */
[----:B------:R-:W-:-:S02]  /*0e10*/  FMNMX.NAN R6, R5, 255, PT ;  /* 0x437f000005067809 */ /* 0x000fc40003820000 */
[----:B------:R-:W-:Y:S02]  /*0e20*/  FMNMX.NAN R4, R4, 255, PT ;  /* 0x437f000004047809 */ /* 0x000fe40003820000 */
[----:B------:R-:W-:Y:S02]  /*0e30*/  FSEL R6, R6, RZ, P1 ;  /* 0x000000ff06067208 */ /* 0x000fe40000800000 */
[----:B------:R-:W-:Y:S01]  /*0e40*/  FSEL R4, R4, RZ, P0 ;  /* 0x000000ff04047208 */ /* 0x000fe20000000000 */
[----:B------:R-:W1:Y:S01]  /*0e50*/  F2I.U32.TRUNC.NTZ R5, R0 ;  /* 0x0000000000057305 */ /* 0x000e62000020f000 */
[----:B------:R-:W-:-:S07]  /*0e60*/  IMAD R11, R24, 0x3, RZ ;  /* 0x00000003180b7824 */ /* 0x000fce00078e02ff */
[----:B------:R-:W2:Y:S01]  /*0e70*/  F2I.U32.TRUNC.NTZ R9, R6 ;  /* 0x0000000600097305 */ /* 0x000ea2000020f000 */
[----:B0-----:R-:W-:-:S07]  /*0e80*/  IMAD.WIDE.U32 R2, R16, 0x3, R2 ;  /* 0x0000000310027825 */ /* 0x001fce00078e0002 */
[----:B------:R-:W0:Y:S01]  /*0e90*/  F2I.U32.TRUNC.NTZ R7, R4 ;  /* 0x0000000400077305 */ /* 0x000e22000020f000 */
[----:B------:R-:W-:-:S05]  /*0ea0*/  IMAD.IADD R3, R3, 0x1, R11 ;  /* 0x0000000103037824 */ /* 0x000fca00078e020b */
[----:B-1----:R-:W-:Y:S04]  /*0eb0*/  STG.E.U8 desc[UR8][R2.64], R5 ;  /* 0x0000000502007986 */ /* 0x002fe8000c101108 */
[----:B--2---:R-:W-:Y:S04]  /*0ec0*/  STG.E.U8 desc[UR8][R2.64+0x2], R9 ;  /* 0x0000020902007986 */ /* 0x004fe8000c101108 */
[----:B0-----:R-:W-:Y:S01]  /*0ed0*/  STG.E.U8 desc[UR8][R2.64+0x1], R7 ;  /* 0x0000010702007986 */ /* 0x001fe2000c101108 */
[----:B------:R-:W-:Y:S05]  /*0ee0*/  EXIT ;  /* 0x000000000000794d */ /* 0x000fea0003800000 */
.L_x_3:
[----:B------:R-:W-:-:S00]  /*0ef0*/  BRA `(.L_x_3) ;  /* 0xfffffffc00fc7947 */ /* 0x000fc0000383ffff */
[----:B------:R-:W-:-:S00]  /*0f00*/  NOP ;  /* 0x0000000000007918 */ /* 0x000fc00000000000 */
[----:B------:R-:W-:-:S00]  /*0f10*/  NOP ;  /* 0x0000000000007918 */ /* 0x000fc00000000000 */
[----:B------:R-:W-:-:S00]  /*0f20*/  NOP ;  /* 0x0000000000007918 */ /* 0x000fc00000000000 */
[----:B------:R-:W-:-:S00]  /*0f30*/  NOP ;  /* 0x0000000000007918 */ /* 0x000fc00000000000 */
[----:B------:R-:W-:-:S00]  /*0f40*/  NOP ;  /* 0x0000000000007918 */ /* 0x000fc00000000000 */
[----:B------:R-:W-:-:S00]  /*0f50*/  NOP ;  /* 0x0000000000007918 */ /* 0x000fc00000000000 */
[----:B------:R-:W-:-:S00]  /*0f60*/  NOP ;  /* 0x0000000000007918 */ /* 0x000fc00000000000 */
[----:B------:R-:W-:-:S00]  /*0f70*/  NOP ;  /* 0x0000000000007918 */ /* 0x000fc00000000000 */
.L_x_38:


//--------------------- .text.rgb2yuv             --------------------------
	.section	.text.rgb2yuv,"ax",@progbits
	.align	128
        .global         rgb2yuv
        .type           rgb2yuv,@function
        .size           rgb2yuv,(.L_x_37 - rgb2yuv)
        .other          rgb2yuv,@"STO_CUDA_ENTRY STV_DEFAULT"
rgb2yuv:
.text.rgb2yuv:
        /* <DEDUP_REMOVED lines=32> */
[----:B------:R-:W-:-:S04]  /*0200*/  UISETP.GE.U32.AND UP0, UPT, UR5, UR6, UPT ;  /* 0x000000060500728c */ /* 0x000fc8000bf06070 */
[----:B------:R-:W-:-:S09]  /*0210*/  UISETP.GE.U32.AND.EX UP0, UPT, URZ, UR7, UPT, UP0 ;  /* 0x00000007ff00728c */ /* 0x000fd2000bf06100 */
[----:B------:R-:W-:Y:S05]  /*0220*/  BRA.U UP0, `(.L_x_4) ;  /* 0x0000000100407547 */ /* 0x000fea000b800000 */
[----:B------:R-:W-:Y:S01]  /*0230*/  MOV R0, 0x0 ;  /* 0x0000000000007802 */ /* 0x000fe20000000f00 */
[----:B------:R-:W0:Y:S01]  /*0240*/  LDCU.64 UR4, c[0x4][0x18] ;  /* 0x01000300ff0477ac */ /* 0x000e220008000a00 */
[----:B------:R-:W-:Y:S02]  /*0250*/  HFMA2 R13, -RZ, RZ, 0, 0 ;  /* 0x00000000ff0d7431 */ /* 0x000fe400000001ff */
[----:B------:R-:W-:Y:S01]  /*0260*/  IMAD.MOV.U32 R8, RZ, RZ, 0x32 ;  /* 0x00000032ff087424 */ /* 0x000fe200078e00ff */
[----:B------:R1:W2:Y:S01]  /*0270*/  LDC.64 R2, c[0x4][R0] ;  /* 0x0100000000027b82 */ /* 0x0002a20000000a00 */
[----:B------:R-:W3:Y:S01]  /*0280*/  LDCU.64 UR6, c[0x4][0x20] ;  /* 0x01000400ff0677ac */ /* 0x000ee20008000a00 */
[----:B------:R-:W-:Y:S01]  /*0290*/  IMAD.MOV.U32 R12, RZ, RZ, 0x1 ;  /* 0x00000001ff0c7424 */ /* 0x000fe200078e00ff */
[----:B------:R-:W4:Y:S01]  /*02a0*/  LDCU.64 UR8, c[0x4][0x8] ;  /* 0x01000100ff0877ac */ /* 0x000f220008000a00 */
[----:B0-----:R-:W-:Y:S02]  /*02b0*/  IMAD.U32 R4, RZ, RZ, UR4 ;  /* 0x00000004ff047e24 */ /* 0x001fe4000f8e00ff */
[----:B------:R-:W-:-:S02]  /*02c0*/  IMAD.U32 R5, RZ, RZ, UR5 ;  /* 0x00000005ff057e24 */ /* 0x000fc4000f8e00ff */
[----:B---3--:R-:W-:Y:S01]  /*02d0*/  IMAD.U32 R6, RZ, RZ, UR6 ;  /* 0x00000006ff067e24 */ /* 0x008fe2000f8e00ff */
[----:B------:R-:W-:Y:S01]  /*02e0*/  MOV R7, UR7 ;  /* 0x0000000700077c02 */ /* 0x000fe20008000f00 */
[----:B----4-:R-:W-:Y:S02]  /*02f0*/  IMAD.U32 R10, RZ, RZ, UR8 ;  /* 0x00000008ff0a7e24 */ /* 0x010fe4000f8e00ff */
[----:B-1----:R-:W-:-:S07]  /*0300*/  IMAD.U32 R11, RZ, RZ, UR9 ;  /* 0x00000009ff0b7e24 */ /* 0x002fce000f8e00ff */
[----:B------:R-:W-:-:S07]  /*0310*/  LEPC R20, `(.L_x_4) ;  /* 0x000000001014794e */ /* 0x000fce0000000000 */
[----:B--2---:R-:W-:Y:S05]  /*0320*/  CALL.ABS.NOINC R2 ;  /* 0x0000000002007343 */ /* 0x004fea0003c00000 */
.L_x_4:
[----:B------:R-:W0:Y:S02]  /*0330*/  LDCU.64 UR4, c[0x0][0x388] ;  /* 0x00007100ff0477ac */ /* 0x000e240008000a00 */
[----:B0-----:R-:W-:-:S04]  /*0340*/  UISETP.GE.U32.AND UP0, UPT, UR4, 0x1001, UPT ;  /* 0x000010010400788c */ /* 0x001fc8000bf06070 */
[----:B------:R-:W-:-:S09]  /*0350*/  UISETP.GE.U32.AND.EX UP0, UPT, UR5, URZ, UPT, UP0 ;  /* 0x000000ff0500728c */ /* 0x000fd2000bf06100 */
[----:B------:R-:W-:Y:S05]  /*0360*/  BRA.U !UP0, `(.L_x_5) ;  /* 0x0000000108407547 */ /* 0x000fea000b800000 */
[----:B------:R-:W-:Y:S01]  /*0370*/  MOV R0, 0x0 ;  /* 0x0000000000007802 */ /* 0x000fe20000000f00 */
[----:B------:R-:W0:Y:S01]  /*0380*/  LDCU.64 UR4, c[0x4][0x28] ;  /* 0x01000500ff0477ac */ /* 0x000e220008000a00 */
[----:B------:R-:W-:Y:S02]  /*0390*/  IMAD.MOV.U32 R8, RZ, RZ, 0x35 ;  /* 0x00000035ff087424 */ /* 0x000fe400078e00ff */
[----:B------:R1:W2:Y:S01]  /*03a0*/  LDC.64 R2, c[0x4][R0] ;  /* 0x0100000000027b82 */ /* 0x0002a20000000a00 */
[----:B------:R-:W3:Y:S01]  /*03b0*/  LDCU.64 UR6, c[0x4][0x20] ;  /* 0x01000400ff0677ac */ /* 0x000ee20008000a00 */
[----:B------:R-:W-:Y:S02]  /*03c0*/  IMAD.MOV.U32 R12, RZ, RZ, 0x1 ;  /* 0x00000001ff0c7424 */ /* 0x000fe400078e00ff */
[----:B------:R-:W-:Y:S01]  /*03d0*/  IMAD.MOV.U32 R13, RZ, RZ, RZ ;  /* 0x000000ffff0d7224 */ /* 0x000fe200078e00ff */
[----:B------:R-:W4:Y:S01]  /*03e0*/  LDCU.64 UR8, c[0x4][0x8] ;  /* 0x01000100ff0877ac */ /* 0x000f220008000a00 */
[----:B0-----:R-:W-:-:S02]  /*03f0*/  IMAD.U32 R4, RZ, RZ, UR4 ;  /* 0x00000004ff047e24 */ /* 0x001fc4000f8e00ff */
[----:B------:R-:W-:Y:S02]  /*0400*/  IMAD.U32 R5, RZ, RZ, UR5 ;  /* 0x00000005ff057e24 */ /* 0x000fe4000f8e00ff */
[----:B---3--:R-:W-:Y:S02]  /*0410*/  IMAD.U32 R6, RZ, RZ, UR6 ;  /* 0x00000006ff067e24 */ /* 0x008fe4000f8e00ff */
[----:B------:R-:W-:Y:S01]  /*0420*/  IMAD.U32 R7, RZ, RZ, UR7 ;  /* 0x00000007ff077e24 */ /* 0x000fe2000f8e00ff */
[----:B----4-:R-:W-:Y:S01]  /*0430*/  MOV R10, UR8 ;  /* 0x00000008000a7c02 */ /* 0x010fe20008000f00 */
[----:B-1----:R-:W-:-:S07]  /*0440*/  IMAD.U32 R11, RZ, RZ, UR9 ;  /* 0x00000009ff0b7e24 */ /* 0x002fce000f8e00ff */
[----:B------:R-:W-:-:S07]  /*0450*/  LEPC R20, `(.L_x_5) ;  /* 0x000000001014794e */ /* 0x000fce0000000000 */
[----:B--2---:R-:W-:Y:S05]  /*0460*/  CALL.ABS.NOINC R2 ;  /* 0x0000000002007343 */ /* 0x004fea0003c00000 */
.L_x_5:
        /* <DEDUP_REMOVED lines=12> */
[----:B0-----:R-:W-:Y:S01]  /*0530*/  MOV R4, UR4 ;  /* 0x0000000400047c02 */ /* 0x001fe20008000f00 */
[----:B------:R-:W-:-:S02]  /*0540*/  IMAD.U32 R5, RZ, RZ, UR5 ;  /* 0x00000005ff057e24 */ /* 0x000fc4000f8e00ff */
[----:B---3--:R-:W-:Y:S02]  /*0550*/  IMAD.U32 R6, RZ, RZ, UR6 ;  /* 0x00000006ff067e24 */ /* 0x008fe4000f8e00ff */
[----:B------:R-:W-:Y:S02]  /*0560*/  IMAD.U32 R7, RZ, RZ, UR7 ;  /* 0x00000007ff077e24 */ /* 0x000fe4000f8e00ff */
[----:B----4-:R-:W-:Y:S01]  /*0570*/  IMAD.U32 R10, RZ, RZ, UR8 ;  /* 0x00000008ff0a7e24 */ /* 0x010fe2000f8e00ff */
[----:B-1----:R-:W-:-:S07]  /*0580*/  MOV R11, UR9 ;  /* 0x00000009000b7c02 */ /* 0x002fce0008000f00 */
[----:B------:R-:W-:-:S07]  /*0590*/  LEPC R20, `(.L_x_6) ;  /* 0x000000001014794e */ /* 0x000fce0000000000 */
[----:B--2---:R-:W-:Y:S05]  /*05a0*/  CALL.ABS.NOINC R2 ;  /* 0x0000000002007343 */ /* 0x004fea0003c00000 */
.L_x_6:
[----:B------:R-:W0:Y:S02]  /*05b0*/  LDCU.64 UR4, c[0x0][0x398] ;  /* 0x00007300ff0477ac */ /* 0x000e240008000a00 */
[----:B0-----:R-:W-:-:S04]  /*05c0*/  UIADD3 UR4, UP0, UPT, UR4, -0x3, URZ ;  /* 0xfffffffd04047890 */ /* 0x001fc8000ff1e0ff */
[----:B------:R-:W-:Y:S02]  /*05d0*/  UIADD3.X UR5, UPT, UPT, UR5, -0x1, URZ, UP0, !UPT ;  /* 0xffffffff05057890 */ /* 0x000fe400087fe4ff */
[----:B------:R-:W-:-:S04]  /*05e0*/  UISETP.GE.U32.AND UP0, UPT, UR4, 0x2, UPT ;  /* 0x000000020400788c */ /* 0x000fc8000bf06070 */
[----:B------:R-:W-:-:S09]  /*05f0*/  UISETP.GE.U32.AND.EX UP0, UPT, UR5, URZ, UPT, UP0 ;  /* 0x000000ff0500728c */ /* 0x000fd2000bf06100 */
[----:B------:R-:W-:Y:S05]  /*0600*/  BRA.U !UP0, `(.L_x_7) ;  /* 0x0000000108407547 */ /* 0x000fea000b800000 */
[----:B------:R-:W-:Y:S01]  /*0610*/  MOV R0, 0x0 ;  /* 0x0000000000007802 */ /* 0x000fe20000000f00 */
[----:B------:R-:W0:Y:S01]  /*0620*/  LDCU.64 UR4, c[0x4][0x38] ;  /* 0x01000700ff0477ac */ /* 0x000e220008000a00 */
[----:B------:R-:W-:Y:S02]  /*0630*/  HFMA2 R8, -RZ, RZ, 0, 3.278255462646484375e-06 ;  /* 0x00000037ff087431 */ /* 0x000fe400000001ff */
[----:B------:R-:W-:Y:S01]  /*0640*/  IMAD.MOV.U32 R12, RZ, RZ, 0x1 ;  /* 0x00000001ff0c7424 */ /* 0x000fe200078e00ff */
[----:B------:R1:W2:Y:S01]  /*0650*/  LDC.64 R2, c[0x4][R0] ;  /* 0x0100000000027b82 */ /* 0x0002a20000000a00 */
[----:B------:R-:W3:Y:S01]  /*0660*/  LDCU.64 UR6, c[0x4][0x20] ;  /* 0x01000400ff0677ac */ /* 0x000ee20008000a00 */
[----:B------:R-:W-:Y:S01]  /*0670*/  IMAD.MOV.U32 R13, RZ, RZ, RZ ;  /* 0x000000ffff0d7224 */ /* 0x000fe200078e00ff */
[----:B------:R-:W4:Y:S01]  /*0680*/  LDCU.64 UR8, c[0x4][0x8] ;  /* 0x01000100ff0877ac */ /* 0x000f220008000a00 */
[----:B0-----:R-:W-:Y:S01]  /*0690*/  IMAD.U32 R4, RZ, RZ, UR4 ;  /* 0x00000004ff047e24 */ /* 0x001fe2000f8e00ff */
[----:B------:R-:W-:Y:S01]  /*06a0*/  MOV R5, UR5 ;  /* 0x0000000500057c02 */ /* 0x000fe20008000f00 */
[----:B---3--:R-:W-:-:S02]  /*06b0*/  IMAD.U32 R6, RZ, RZ, UR6 ;  /* 0x00000006ff067e24 */ /* 0x008fc4000f8e00ff */
[----:B------:R-:W-:Y:S02]  /*06c0*/  IMAD.U32 R7, RZ, RZ, UR7 ;  /* 0x00000007ff077e24 */ /* 0x000fe4000f8e00ff */
[----:B----4-:R-:W-:Y:S02]  /*06d0*/  IMAD.U32 R10, RZ, RZ, UR8 ;  /* 0x00000008ff0a7e24 */ /* 0x010fe4000f8e00ff */
[----:B-1----:R-:W-:-:S07]  /*06e0*/  IMAD.U32 R11, RZ, RZ, UR9 ;  /* 0x00000009ff0b7e24 */ /* 0x002fce000f8e00ff */
[----:B------:R-:W-:-:S07]  /*06f0*/  LEPC R20, `(.L_x_7) ;  /* 0x000000001014794e */ /* 0x000fce0000000000 */
[----:B--2---:R-:W-:Y:S05]  /*0700*/  CALL.ABS.NOINC R2 ;  /* 0x0000000002007343 */ /* 0x004fea0003c00000 */
.L_x_7:
[----:B------:R-:W0:Y:S01]  /*0710*/  LDCU UR4, c[0x0][0x3a8] ;  /* 0x00007500ff0477ac */ /* 0x000e220008000800 */
[----:B------:R-:W1:Y:S01]  /*0720*/  LDC.64 R18, c[0x0][0x358] ;  /* 0x0000d600ff127b82 */ /* 0x000e620000000a00 */
[----:B0-----:R-:W-:-:S09]  /*0730*/  UISETP.GE.U32.AND UP0, UPT, UR4, 0x1001, UPT ;  /* 0x000010010400788c */ /* 0x001fd2000bf06070 */
[----:B------:R-:W-:Y:S05]  /*0740*/  BRA.U !UP0, `(.L_x_8) ;  /* 0x0000000108407547 */ /* 0x000fea000b800000 */
[----:B------:R-:W-:Y:S01]  /*0750*/  MOV R2, 0x0 ;  /* 0x0000000000027802 */ /* 0x000fe20000000f00 */
[----:B------:R-:W0:Y:S01]  /*0760*/  LDCU.64 UR4, c[0x4][0x40] ;  /* 0x01000800ff0477ac */ /* 0x000e220008000a00 */
[----:B------:R-:W-:Y:S02]  /*0770*/  HFMA2 R12, -RZ, RZ, 0, 5.9604644775390625e-08 ;  /* 0x00000001ff0c7431 */ /* 0x000fe400000001ff */
[----:B------:R-:W-:Y:S01]  /*0780*/  IMAD.MOV.U32 R8, RZ, RZ, 0x38 ;  /* 0x00000038ff087424 */ /* 0x000fe200078e00ff */
[----:B------:R-:W2:Y:S01]  /*0790*/  LDCU.64 UR6, c[0x4][0x20] ;  /* 0x01000400ff0677ac */ /* 0x000ea20008000a00 */
[----:B------:R-:W3:Y:S01]  /*07a0*/  LDC.64 R2, c[0x4][R2] ;  /* 0x0100000002027b82 */ /* 0x000ee20000000a00 */
[----:B------:R-:W-:Y:S01]  /*07b0*/  IMAD.MOV.U32 R13, RZ, RZ, RZ ;  /* 0x000000ffff0d7224 */ /* 0x000fe200078e00ff */
[----:B------:R-:W4:Y:S01]  /*07c0*/  LDCU.64 UR8, c[0x4][0x8] ;  /* 0x01000100ff0877ac */ /* 0x000f220008000a00 */
[----:B0-----:R-:W-:Y:S02]  /*07d0*/  IMAD.U32 R4, RZ, RZ, UR4 ;  /* 0x00000004ff047e24 */ /* 0x001fe4000f8e00ff */
[----:B------:R-:W-:Y:S01]  /*07e0*/  IMAD.U32 R5, RZ, RZ, UR5 ;  /* 0x00000005ff057e24 */ /* 0x000fe2000f8e00ff */
[----:B--2---:R-:W-:Y:S01]  /*07f0*/  MOV R6, UR6 ;  /* 0x0000000600067c02 */ /* 0x004fe20008000f00 */
[----:B------:R-:W-:-:S02]  /*0800*/  IMAD.U32 R7, RZ, RZ, UR7 ;  /* 0x00000007ff077e24 */ /* 0x000fc4000f8e00ff */
[----:B----4-:R-:W-:Y:S02]  /*0810*/  IMAD.U32 R10, RZ, RZ, UR8 ;  /* 0x00000008ff0a7e24 */ /* 0x010fe4000f8e00ff */
[----:B------:R-:W-:-:S07]  /*0820*/  IMAD.U32 R11, RZ, RZ, UR9 ;  /* 0x00000009ff0b7e24 */ /* 0x000fce000f8e00ff */
[----:B------:R-:W-:-:S07]  /*0830*/  LEPC R20, `(.L_x_8) ;  /* 0x000000001014794e */ /* 0x000fce0000000000 */
[----:B-1-3--:R-:W-:Y:S05]  /*0840*/  CALL.ABS.NOINC R2 ;  /* 0x0000000002007343 */ /* 0x00afea0003c00000 */
.L_x_8:
[----:B------:R-:W0:Y:S01]  /*0850*/  LDC.64 R2, c[0x0][0x398] ;  /* 0x0000e600ff027b82 */ /* 0x000e220000000a00 */
[C---:B-1----:R-:W-:Y:S02]  /*0860*/  R2UR UR6, R18.reuse ;  /* 0x00000000120672ca */ /* 0x042fe400000e0000 */
[C---:B------:R-:W-:Y:S02]  /*0870*/  R2UR UR7, R19.reuse ;  /* 0x00000000130772ca */ /* 0x040fe400000e0000 */
[C---:B------:R-:W-:Y:S02]  /*0880*/  R2UR UR4, R18.reuse ;  /* 0x00000000120472ca */ /* 0x040fe400000e0000 */
[C---:B------:R-:W-:Y:S01]  /*0890*/  R2UR UR5, R19.reuse ;  /* 0x00000000130572ca */ /* 0x040fe200000e0000 */
[----:B------:R-:W1:Y:S01]  /*08a0*/  LDC.64 R4, c[0x0][0x380] ;  /* 0x0000e000ff047b82 */ /* 0x000e620000000a00 */
[----:B------:R-:W-:Y:S02]  /*08b0*/  R2UR UR8, R18 ;  /* 0x00000000120872ca */ /* 0x000fe400000e0000 */
[----:B------:R-:W-:Y:S01]  /*08c0*/  R2UR UR9, R19 ;  /* 0x00000000130972ca */ /* 0x000fe200000e0000 */
[----:B0-----:R-:W-:-:S04]  /*08d0*/  IMAD R0, R29, R2, RZ ;  /* 0x000000021d007224 */ /* 0x001fc800078e02ff */
[C---:B------:R-:W-:Y:S02]  /*08e0*/  IMAD R9, R26.reuse, R3, R0 ;  /* 0x000000031a097224 */ /* 0x040fe400078e0200 */
[----:B-1----:R-:W-:-:S04]  /*08f0*/  IMAD.WIDE.U32 R6, R26, R2, R4 ;  /* 0x000000021a067225 */ /* 0x002fc800078e0004 */
[----:B------:R-:W-:-:S05]  /*0900*/  IMAD.IADD R7, R7, 0x1, R9 ;  /* 0x0000000107077824 */ /* 0x000fca00078e0209 */
[----:B------:R-:W2:Y:S04]  /*0910*/  LDG.E.U8.CONSTANT R8, desc[UR6][R6.64+0x1] ;  /* 0x0000010606087981 */ /* 0x000ea8000c1e9100 */
[----:B------:R-:W3:Y:S01]  /*0920*/  LDG.E.U8.CONSTANT R0, desc[UR4][R6.64] ;  /* 0x0000000406007981 */ /* 0x000ee2000c1e9100 */
[----:B------:R-:W0:Y:S03]  /*0930*/  LDCU.64 UR4, c[0x0][0x3a0] ;  /* 0x00007400ff0477ac */ /* 0x000e260008000a00 */
[----:B------:R1:W4:Y:S02]  /*0940*/  LDG.E.U8.CONSTANT R9, desc[UR8][R6.64+0x2] ;  /* 0x0000020806097981 */ /* 0x000324000c1e9100 */
[----:B-1----:R-:W-:-:S04]  /*0950*/  LOP3.LUT R7, R16, 0x1, R23, 0xc8, !PT ;  /* 0x0000000110077812 */ /* 0x002fc800078ec817 */
[----:B------:R-:W-:Y:S02]  /*0960*/  ISETP.NE.U32.AND P0, PT, R7, 0x1, PT ;  /* 0x000000010700780c */ /* 0x000fe40003f05070 */
[----:B0-----:R-:W-:Y:S02]  /*0970*/  IADD3 R6, P1, PT, R24, UR4, RZ ;  /* 0x0000000418067c10 */ /* 0x001fe4000ff3e0ff */
[----:B------:R-:W-:Y:S02]  /*0980*/  ISETP.NE.U32.AND.EX P0, PT, RZ, RZ, PT, P0 ;  /* 0x000000ffff00720c */ /* 0x000fe40003f05100 */
[----:B------:R-:W-:Y:S02]  /*0990*/  IADD3.X R7, PT, PT, R25, UR5, RZ, P1, !PT ;  /* 0x0000000519077c10 */ /* 0x000fe40008ffe4ff */
[----:B--2---:R-:W-:Y:S02]  /*09a0*/  I2FP.F32.U32 R8, R8 ;  /* 0x0000000800087245 */ /* 0x004fe40000201000 */
[----:B---3--:R-:W-:-:S03]  /*09b0*/  I2FP.F32.U32 R0, R0 ;  /* 0x0000000000007245 */ /* 0x008fc60000201000 */
[----:B------:R-:W-:Y:S01]  /*09c0*/  FMUL R11, R8, 0.58700001239776611328 ;  /* 0x3f1645a2080b7820 */ /* 0x000fe20000400000 */
[----:B----4-:R-:W-:-:S03]  /*09d0*/  I2FP.F32.U32 R9, R9 ;  /* 0x0000000900097245 */ /* 0x010fc60000201000 */
[----:B------:R-:W-:-:S04]  /*09e0*/  FFMA R0, R0, 0.29899999499320983887, R11 ;  /* 0x3e99168700007823 */ /* 0x000fc8000000000b */
[----:B------:R-:W-:-:S05]  /*09f0*/  FFMA R0, R9, 0.11400000005960464478, R0 ;  /* 0x3de978d509007823 */ /* 0x000fca0000000000 */
[----:B------:R-:W-:-:S04]  /*0a00*/  FMNMX.NAN R0, R0, 255, PT ;  /* 0x437f000000007809 */ /* 0x000fc80003820000 */
[----:B------:R-:W0:Y:S02]  /*0a10*/  F2I.U32.TRUNC.NTZ R9, R0 ;  /* 0x0000000000097305 */ /* 0x000e24000020f000 */
[----:B0-----:R0:W-:Y:S01]  /*0a20*/  STG.E.U8 desc[UR6][R6.64], R9 ;  /* 0x0000000906007986 */ /* 0x0011e2000c101106 */
[----:B------:R-:W-:Y:S05]  /*0a30*/  @!P0 EXIT ;  /* 0x000000000000894d */ /* 0x000fea0003800000 */
[----:B------:R-:W-:Y:S02]  /*0a40*/  ISETP.LT.U32.AND P0, PT, R26, UR36, PT ;  /* 0x000000241a007c0c */ /* 0x000fe4000bf01070 */
[----:B------:R-:W-:Y:S02]  /*0a50*/  R2UR UR6, R18 ;  /* 0x00000000120672ca */ /* 0x000fe400000e0000 */
[----:B------:R-:W-:Y:S02]  /*0a60*/  ISETP.LT.U32.AND.EX P0, PT, R29, UR40, PT, P0 ;  /* 0x000000281d007c0c */ /* 0x000fe4000bf01100 */
[----:B------:R-:W-:Y:S02]  /*0a70*/  R2UR UR7, R19 ;  /* 0x00000000130772ca */ /* 0x000fe400000e0000 */
[----:B0-----:R-:W-:Y:S02]  /*0a80*/  SEL R9, R29, UR40, P0 ;  /* 0x000000281d097c07 */ /* 0x001fe40008000000 */
[----:B------:R-:W-:-:S02]  /*0a90*/  SEL R7, R26, UR36, P0 ;  /* 0x000000241a077c07 */ /* 0x000fc40008000000 */
[C---:B------:R-:W-:Y:S01]  /*0aa0*/  R2UR UR4, R18.reuse ;  /* 0x00000000120472ca */ /* 0x040fe200000e0000 */
[-C--:B------:R-:W-:Y:S01]  /*0ab0*/  IMAD R0, R9, R2.reuse, RZ ;  /* 0x0000000209007224 */ /* 0x080fe200078e02ff */
[----:B------:R-:W-:Y:S01]  /*0ac0*/  R2UR UR5, R19 ;  /* 0x00000000130572ca */ /* 0x000fe200000e0000 */
[----:B------:R-:W-:Y:S01]  /*0ad0*/  IMAD.WIDE.U32 R4, R7, R2, R4 ;  /* 0x0000000207047225 */ /* 0x000fe200078e0004 */
[----:B------:R-:W-:Y:S02]  /*0ae0*/  R2UR UR8, R18 ;  /* 0x00000000120872ca */ /* 0x000fe400000e0000 */
[----:B------:R-:W-:Y:S01]  /*0af0*/  R2UR UR9, R19 ;  /* 0x00000000130972ca */ /* 0x000fe200000e0000 */
[----:B------:R-:W-:Y:S02]  /*0b00*/  IMAD R3, R7, R3, R0 ;  /* 0x0000000307037224 */ /* 0x000fe400078e0200 */
[----:B------:R-:W-:Y:S02]  /*0b10*/  IMAD.MOV.U32 R2, RZ, RZ, R4 ;  /* 0x000000ffff027224 */ /* 0x000fe400078e0004 */
[----:B------:R-:W-:-:S05]  /*0b20*/  IMAD.IADD R3, R5, 0x1, R3 ;  /* 0x0000000105037824 */ /* 0x000fca00078e0203 */
[----:B------:R-:W2:Y:S04]  /*0b30*/  LDG.E.U8.CONSTANT R24, desc[UR6][R2.64+0x1] ;  /* 0x0000010602187981 */ /* 0x000ea8000c1e9100 */
[----:B------:R-:W3:Y:S01]  /*0b40*/  LDG.E.U8.CONSTANT R0, desc[UR4][R2.64] ;  /* 0x0000000402007981 */ /* 0x000ee2000c1e9100 */
[----:B------:R-:W-:Y:S01]  /*0b50*/  MOV R9, 0x3f13c499 ;  /* 0x3f13c49900097802 */ /* 0x000fe20000000f00 */
[----:B------:R-:W0:Y:S02]  /*0b60*/  LDCU.64 UR4, c[0x0][0x388] ;  /* 0x00007100ff0477ac */ /* 0x000e240008000a00 */
[----:B------:R-:W4:Y:S01]  /*0b70*/  LDG.E.U8.CONSTANT R4, desc[UR8][R2.64+0x2] ;  /* 0x0000020802047981 */ /* 0x000f22000c1e9100 */
[----:B------:R-:W-:Y:S01]  /*0b80*/  IMAD.MOV.U32 R6, RZ, RZ, 0x3fddc0ca ;  /* 0x3fddc0caff067424 */ /* 0x000fe200078e00ff */
[----:B------:R-:W-:Y:S01]  /*0b90*/  BSSY.RECONVERGENT B0, `(.L_x_9) ;  /* 0x0000024000007945 */ /* 0x000fe20003800200 */
[----:B--2---:R-:W-:-:S02]  /*0ba0*/  I2FP.F32.U32 R24, R24 ;  /* 0x0000001800187245 */ /* 0x004fc40000201000 */
[----:B---3--:R-:W-:-:S03]  /*0bb0*/  I2FP.F32.U32 R0, R0 ;  /* 0x0000000000007245 */ /* 0x008fc60000201000 */
[----:B------:R-:W-:Y:S01]  /*0bc0*/  FMUL R5, R24, 0.58700001239776611328 ;  /* 0x3f1645a218057820 */ /* 0x000fe20000400000 */
[----:B----4-:R-:W-:-:S03]  /*0bd0*/  I2FP.F32.U32 R7, R4 ;  /* 0x0000000400077245 */ /* 0x010fc60000201000 */
[----:B------:R-:W-:Y:S01]  /*0be0*/  FFMA R0, R0, 0.29899999499320983887, R5 ;  /* 0x3e99168700007823 */ /* 0x000fe20000000005 */
[----:B------:R-:W-:Y:S01]  /*0bf0*/  FFMA R4, R9, -R6, 1 ;  /* 0x3f80000009047423 */ /* 0x000fe20000000806 */
[----:B------:R-:W-:Y:S02]  /*0c00*/  IADD3 R5, P0, PT, R26, 0x1, RZ ;  /* 0x000000011a057810 */ /* 0x000fe40007f1e0ff */
[C---:B------:R-:W-:Y:S01]  /*0c10*/  FFMA R22, R7.reuse, 0.11400000005960464478, R0 ;  /* 0x3de978d507167823 */ /* 0x040fe20000000000 */
[----:B------:R-:W-:Y:S01]  /*0c20*/  FFMA R3, R4, R9, 0.57721859216690063477 ;  /* 0x3f13c49904037423 */ /* 0x000fe20000000009 */
[----:B0-----:R-:W-:Y:S02]  /*0c30*/  IADD3 R26, P1, PT, R26, UR4, RZ ;  /* 0x000000041a1a7c10 */ /* 0x001fe4000ff3e0ff */
[----:B------:R-:W-:Y:S01]  /*0c40*/  FADD R0, -R7, R22 ;  /* 0x0000001607007221 */ /* 0x000fe20000000100 */
[----:B------:R-:W-:Y:S01]  /*0c50*/  IMAD.X R7, RZ, RZ, R29, P0 ;  /* 0x000000ffff077224 */ /* 0x000fe200000e061d */
[----:B------:R-:W-:-:S02]  /*0c60*/  IADD3 R13, P2, PT, R5, UR4, RZ ;  /* 0x00000004050d7c10 */ /* 0x000fc4000ff5e0ff */
[----:B------:R-:W-:Y:S01]  /*0c70*/  FFMA R2, R0, R3, RZ ;  /* 0x0000000300027223 */ /* 0x000fe200000000ff */
[----:B------:R-:W0:Y:S01]  /*0c80*/  FCHK P3, R0, 1.7324459552764892578 ;  /* 0x3fddc0ca00007902 */ /* 0x000e220000060000 */
[----:B------:R-:W-:Y:S02]  /*0c90*/  IADD3.X R14, PT, PT, R7, UR5, RZ, P2, !PT ;  /* 0x00000005070e7c10 */ /* 0x000fe400097fe4ff */
[----:B------:R-:W-:Y:S01]  /*0ca0*/  FFMA R4, R2, -1.7324459552764892578, R0 ;  /* 0xbfddc0ca02047823 */ /* 0x000fe20000000000 */
[----:B------:R-:W-:Y:S02]  /*0cb0*/  ISETP.LT.U32.AND P0, PT, R5, UR36, PT ;  /* 0x0000002405007c0c */ /* 0x000fe4000bf01070 */
[----:B------:R-:W-:Y:S01]  /*0cc0*/  ISETP.LT.U32.AND P2, PT, R13, UR36, PT ;  /* 0x000000240d007c0c */ /* 0x000fe2000bf41070 */
[----:B------:R-:W-:Y:S01]  /*0cd0*/  FFMA R3, R3, R4, R2 ;  /* 0x0000000403037223 */ /* 0x000fe20000000002 */
[----:B------:R-:W-:Y:S02]  /*0ce0*/  IADD3.X R4, PT, PT, R29, UR5, RZ, P1, !PT ;  /* 0x000000051d047c10 */ /* 0x000fe40008ffe4ff */
[----:B------:R-:W-:-:S02]  /*0cf0*/  ISETP.LT.U32.AND P1, PT, R26, UR36, PT ;  /* 0x000000241a007c0c */ /* 0x000fc4000bf21070 */
[----:B------:R-:W-:Y:S02]  /*0d00*/  ISETP.LT.U32.AND.EX P0, PT, R7, UR40, PT, P0 ;  /* 0x0000002807007c0c */ /* 0x000fe4000bf01100 */
[----:B------:R-:W-:Y:S02]  /*0d10*/  ISETP.LT.U32.AND.EX P1, PT, R4, UR40, PT, P1 ;  /* 0x0000002804007c0c */ /* 0x000fe4000bf21110 */
[----:B------:R-:W-:Y:S02]  /*0d20*/  ISETP.LT.U32.AND.EX P2, PT, R14, UR40, PT, P2 ;  /* 0x000000280e007c0c */ /* 0x000fe4000bf41120 */
[----:B------:R-:W-:Y:S02]  /*0d30*/  SEL R5, R5, UR36, P0 ;  /* 0x0000002405057c07 */ /* 0x000fe40008000000 */
[----:B------:R-:W-:Y:S02]  /*0d40*/  SEL R7, R7, UR40, P0 ;  /* 0x0000002807077c07 */ /* 0x000fe40008000000 */
[----:B------:R-:W-:-:S02]  /*0d50*/  SEL R2, R26, UR36, P1 ;  /* 0x000000241a027c07 */ /* 0x000fc40008800000 */
[----:B------:R-:W-:Y:S02]  /*0d60*/  SEL R4, R4, UR40, P1 ;  /* 0x0000002804047c07 */ /* 0x000fe40008800000 */
[----:B------:R-:W-:Y:S02]  /*0d70*/  SEL R13, R13, UR36, P2 ;  /* 0x000000240d0d7c07 */ /* 0x000fe40009000000 */
[----:B------:R-:W-:Y:S01]  /*0d80*/  SEL R14, R14, UR40, P2 ;  /* 0x000000280e0e7c07 */ /* 0x000fe20009000000 */
[----:B0-----:R-:W-:Y:S06]  /*0d90*/  @!P3 BRA `(.L_x_10) ;  /* 0x00000000000cb947 */ /* 0x001fec0003800000 */
[----:B------:R-:W-:Y:S01]  /*0da0*/  IMAD.MOV.U32 R3, RZ, RZ, 0x3fddc0ca ;  /* 0x3fddc0caff037424 */ /* 0x000fe200078e00ff */
[----:B------:R-:W-:-:S07]  /*0db0*/  MOV R6, 0xdd0 ;  /* 0x00000dd000067802 */ /* 0x000fce0000000f00 */
[----:B------:R-:W-:Y:S05]  /*0dc0*/  CALL.REL.NOINC `($__internal_0_$__cuda_sm3x_div_rn_noftz_f32_slowpath) ;  /* 0x0000001000107944 */ /* 0x000fea0003c00000 */
.L_x_10:
[----:B------:R-:W-:Y:S05]  /*0dd0*/  BSYNC.RECONVERGENT B0 ;  /* 0x0000000000007941 */ /* 0x000fea0003800200 */
.L_x_9:
[----:B------:R-:W0:Y:S01]  /*0de0*/  LDC.64 R8, c[0x0][0x380] ;  /* 0x0000e000ff087b82 */ /* 0x000e220000000a00 */
[----:B------:R-:W1:Y:S01]  /*0df0*/  LDCU.64 UR4, c[0x0][0x398] ;  /* 0x00007300ff0477ac */ /* 0x000e620008000a00 */
[C---:B------:R-:W-:Y:S02]  /*0e00*/  R2UR UR6, R18.reuse ;  /* 0x00000000120672ca */ /* 0x040fe400000e0000 */
[C---:B------:R-:W-:Y:S02]  /*0e10*/  R2UR UR7, R19.reuse ;  /* 0x00000000130772ca */ /* 0x040fe400000e0000 */
[C---:B------:R-:W-:Y:S02]  /*0e20*/  R2UR UR8, R18.reuse ;  /* 0x00000000120872ca */ /* 0x040fe400000e0000 */
[----:B------:R-:W-:Y:S01]  /*0e30*/  R2UR UR9, R19 ;  /* 0x00000000130972ca */ /* 0x000fe200000e0000 */
[----:B-1----:R-:W-:Y:S02]  /*0e40*/  IMAD R0, R7, UR4, RZ ;  /* 0x0000000407007c24 */ /* 0x002fe4000f8e02ff */
[----:B0-----:R-:W-:Y:S01]  /*0e50*/  IMAD.WIDE.U32 R6, R5, UR4, R8 ;  /* 0x0000000405067c25 */ /* 0x001fe2000f8e0008 */
[----:B------:R-:W-:-:S03]  /*0e60*/  R2UR UR4, R18 ;  /* 0x00000000120472ca */ /* 0x000fc600000e0000 */
[----:B------:R-:W-:Y:S01]  /*0e70*/  IMAD R5, R5, UR5, R0 ;  /* 0x0000000505057c24 */ /* 0x000fe2000f8e0200 */
[----:B------:R-:W-:-:S03]  /*0e80*/  R2UR UR5, R19 ;  /* 0x00000000130572ca */ /* 0x000fc600000e0000 */
[----:B------:R-:W-:-:S05]  /*0e90*/  IMAD.IADD R7, R7, 0x1, R5 ;  /* 0x0000000107077824 */ /* 0x000fca00078e0205 */
[----:B------:R-:W2:Y:S04]  /*0ea0*/  LDG.E.U8.CONSTANT R12, desc[UR6][R6.64+0x1] ;  /* 0x00000106060c7981 */ /* 0x000ea8000c1e9100 */
[----:B------:R-:W3:Y:S04]  /*0eb0*/  LDG.E.U8.CONSTANT R5, desc[UR8][R6.64+0x2] ;  /* 0x0000020806057981 */ /* 0x000ee8000c1e9100 */
[----:B------:R0:W4:Y:S01]  /*0ec0*/  LDG.E.U8.CONSTANT R0, desc[UR4][R6.64] ;  /* 0x0000000406007981 */ /* 0x000122000c1e9100 */
[----:B------:R-:W-:Y:S02]  /*0ed0*/  HFMA2 R8, -RZ, RZ, 1.7685546875, -4.59765625 ;  /* 0x3f13c499ff087431 */ /* 0x000fe400000001ff */
[C---:B------:R-:W-:Y:S01]  /*0ee0*/  FADD R21, R3.reuse, -128 ;  /* 0xc300000003157421 */ /* 0x040fe20000000000 */
[----:B------:R-:W-:-:S04]  /*0ef0*/  FSETP.GT.AND P4, PT, R3, 128, PT ;  /* 0x430000000300780b */ /* 0x000fc80003f84000 */
[C---:B------:R-:W-:Y:S01]  /*0f00*/  FSETP.GEU.AND P1, PT, R21.reuse, -255, PT ;  /* 0xc37f00001500780b */ /* 0x040fe20003f2e000 */
[----:B------:R-:W-:Y:S03]  /*0f10*/  BSSY.RECONVERGENT B0, `(.L_x_11) ;  /* 0x0000016000007945 */ /* 0x000fe60003800200 */
[----:B------:R-:W-:-:S04]  /*0f20*/  FSEL R21, -R21, 255, P1 ;  /* 0x437f000015157808 */ /* 0x000fc80000800100 */
[----:B0-----:R-:W-:Y:S02]  /*0f30*/  FSEL R7, R21, RZ, !P4 ;  /* 0x000000ff15077208 */ /* 0x001fe40006000000 */
[----:B--2---:R-:W-:-:S05]  /*0f40*/  I2FP.F32.U32 R12, R12 ;  /* 0x0000000c000c7245 */ /* 0x004fca0000201000 */
[----:B------:R-:W-:Y:S01]  /*0f50*/  FMUL R9, R12, 0.58700001239776611328 ;  /* 0x3f1645a20c097820 */ /* 0x000fe20000400000 */
[----:B----4-:R-:W-:Y:S02]  /*0f60*/  I2FP.F32.U32 R0, R0 ;  /* 0x0000000000007245 */ /* 0x010fe40000201000 */
[----:B---3--:R-:W-:-:S03]  /*0f70*/  I2FP.F32.U32 R5, R5 ;  /* 0x0000000500057245 */ /* 0x008fc60000201000 */
[----:B------:R-:W-:-:S04]  /*0f80*/  FFMA R0, R0, 0.29899999499320983887, R9 ;  /* 0x3e99168700007823 */ /* 0x000fc80000000009 */
[----:B------:R-:W-:Y:S01]  /*0f90*/  FFMA R11, R5, 0.11400000005960464478, R0 ;  /* 0x3de978d5050b7823 */ /* 0x000fe20000000000 */
[----:B------:R-:W-:-:S03]  /*0fa0*/  IMAD.MOV.U32 R9, RZ, RZ, 0x3fddc0ca ;  /* 0x3fddc0caff097424 */ /* 0x000fc600078e00ff */
[----:B------:R-:W-:Y:S01]  /*0fb0*/  FADD R5, -R5, R11 ;  /* 0x0000000b05057221 */ /* 0x000fe20000000100 */
[----:B------:R-:W-:-:S03]  /*0fc0*/  FFMA R9, R8, -R9, 1 ;  /* 0x3f80000008097423 */ /* 0x000fc60000000809 */
[----:B------:R-:W0:Y:S01]  /*0fd0*/  FCHK P0, R5, 1.7324459552764892578 ;  /* 0x3fddc0ca05007902 */ /* 0x000e220000000000 */
[----:B------:R-:W-:-:S04]  /*0fe0*/  FFMA R0, R9, R8, 0.57721859216690063477 ;  /* 0x3f13c49909007423 */ /* 0x000fc80000000008 */
[----:B------:R-:W-:-:S04]  /*0ff0*/  FFMA R6, R0, R5, RZ ;  /* 0x0000000500067223 */ /* 0x000fc800000000ff */
[----:B------:R-:W-:-:S04]  /*1000*/  FFMA R3, R6, -1.7324459552764892578, R5 ;  /* 0xbfddc0ca06037823 */ /* 0x000fc80000000005 */
[----:B------:R-:W-:Y:S01]  /*1010*/  FFMA R3, R0, R3, R6 ;  /* 0x0000000300037223 */ /* 0x000fe20000000006 */
[----:B0-----:R-:W-:Y:S06]  /*1020*/  @!P0 BRA `(.L_x_12) ;  /* 0x0000000000108947 */ /* 0x001fec0003800000 */
[----:B------:R-:W-:Y:S01]  /*1030*/  IMAD.MOV.U32 R0, RZ, RZ, R5 ;  /* 0x000000ffff007224 */ /* 0x000fe200078e0005 */
[----:B------:R-:W-:Y:S01]  /*1040*/  MOV R6, 0x1070 ;  /* 0x0000107000067802 */ /* 0x000fe20000000f00 */
[----:B------:R-:W-:-:S07]  /*1050*/  IMAD.MOV.U32 R3, RZ, RZ, 0x3fddc0ca ;  /* 0x3fddc0caff037424 */ /* 0x000fce00078e00ff */
[----:B------:R-:W-:Y:S05]  /*1060*/  CALL.REL.NOINC `($__internal_0_$__cuda_sm3x_div_rn_noftz_f32_slowpath) ;  /* 0x0000000c00687944 */ /* 0x000fea0003c00000 */
.L_x_12:
[----:B------:R-:W-:Y:S05]  /*1070*/  BSYNC.RECONVERGENT B0 ;  /* 0x0000000000007941 */ /* 0x000fea0003800200 */
.L_x_11:
[----:B------:R-:W0:Y:S01]  /*1080*/  LDC.64 R8, c[0x0][0x380] ;  /* 0x0000e000ff087b82 */ /* 0x000e220000000a00 */
[----:B------:R-:W1:Y:S01]  /*1090*/  LDCU.64 UR4, c[0x0][0x398] ;  /* 0x00007300ff0477ac */ /* 0x000e620008000a00 */
[C---:B------:R-:W-:Y:S02]  /*10a0*/  R2UR UR6, R18.reuse ;  /* 0x00000000120672ca */ /* 0x040fe400000e0000 */
[C---:B------:R-:W-:Y:S02]  /*10b0*/  R2UR UR7, R19.reuse ;  /* 0x00000000130772ca */ /* 0x040fe400000e0000 */
[----:B------:R-:W-:Y:S02]  /*10c0*/  R2UR UR8, R18 ;  /* 0x00000000120872ca */ /* 0x000fe400000e0000 */
[----:B------:R-:W-:Y:S01]  /*10d0*/  R2UR UR9, R19 ;  /* 0x00000000130972ca */ /* 0x000fe200000e0000 */
[----:B-1----:R-:W-:-:S04]  /*10e0*/  IMAD R5, R4, UR4, RZ ;  /* 0x0000000404057c24 */ /* 0x002fc8000f8e02ff */
[C---:B------:R-:W-:Y:S01]  /*10f0*/  IMAD R5, R2.reuse, UR5, R5 ;  /* 0x0000000502057c24 */ /* 0x040fe2000f8e0205 */
[----:B------:R-:W-:Y:S01]  /*1100*/  R2UR UR5, R19 ;  /* 0x00000000130572ca */ /* 0x000fe200000e0000 */
[----:B0-----:R-:W-:Y:S01]  /*1110*/  IMAD.WIDE.U32 R8, R2, UR4, R8 ;  /* 0x0000000402087c25 */ /* 0x001fe2000f8e0008 */
[----:B------:R-:W-:-:S03]  /*1120*/  R2UR UR4, R18 ;  /* 0x00000000120472ca */ /* 0x000fc600000e0000 */
[----:B------:R-:W-:-:S05]  /*1130*/  IMAD.IADD R9, R9, 0x1, R5 ;  /* 0x0000000109097824 */ /* 0x000fca00078e0205 */
[----:B------:R-:W2:Y:S04]  /*1140*/  LDG.E.U8.CONSTANT R5, desc[UR6][R8.64+0x1] ;  /* 0x0000010608057981 */ /* 0x000ea8000c1e9100 */
[----:B------:R-:W3:Y:S04]  /*1150*/  LDG.E.U8.CONSTANT R2, desc[UR8][R8.64+0x2] ;  /* 0x0000020808027981 */ /* 0x000ee8000c1e9100 */
[----:B------:R-:W4:Y:S01]  /*1160*/  LDG.E.U8.CONSTANT R0, desc[UR4][R8.64] ;  /* 0x0000000408007981 */ /* 0x000f22000c1e9100 */
[----:B------:R-:W-:Y:S01]  /*1170*/  MOV R6, 0x3f13c499 ;  /* 0x3f13c49900067802 */ /* 0x000fe20000000f00 */
[C---:B------:R-:W-:Y:S01]  /*1180*/  FADD R10, R3.reuse, -128 ;  /* 0xc3000000030a7421 */ /* 0x040fe20000000000 */
[----:B------:R-:W-:-:S04]  /*1190*/  FSETP.GT.AND P3, PT, R3, 128, PT ;  /* 0x430000000300780b */ /* 0x000fc80003f64000 */
[C---:B------:R-:W-:Y:S01]  /*11a0*/  FSETP.GEU.AND P1, PT, R10.reuse, -255, PT ;  /* 0xc37f00000a00780b */ /* 0x040fe20003f2e000 */
[----:B------:R-:W-:Y:S03]  /*11b0*/  BSSY.RECONVERGENT B0, `(.L_x_13) ;  /* 0x0000016000007945 */ /* 0x000fe60003800200 */
[----:B------:R-:W-:Y:S02]  /*11c0*/  FSEL R10, -R10, 255, P1 ;  /* 0x437f00000a0a7808 */ /* 0x000fe40000800100 */
        /* <DEDUP_REMOVED lines=12> */
[----:B------:R-:W-:Y:S01]  /*1290*/  FFMA R3, R6, -1.7324459552764892578, R25 ;  /* 0xbfddc0ca06037823 */ /* 0x000fe20000000019 */
[----:B------:R-:W-:-:S03]  /*12a0*/  FSEL R2, R10, RZ, !P3 ;  /* 0x000000ff0a027208 */ /* 0x000fc60005800000 */
[----:B------:R-:W-:Y:S01]  /*12b0*/  FFMA R3, R0, R3, R6 ;  /* 0x0000000300037223 */ /* 0x000fe20000000006 */
[----:B0-----:R-:W-:Y:S06]  /*12c0*/  @!P0 BRA `(.L_x_14) ;  /* 0x0000000000108947 */ /* 0x001fec0003800000 */
[----:B------:R-:W-:Y:S01]  /*12d0*/  IMAD.MOV.U32 R0, RZ, RZ, R25 ;  /* 0x000000ffff007224 */ /* 0x000fe200078e0019 */
[----:B------:R-:W-:Y:S01]  /*12e0*/  MOV R6, 0x1310 ;  /* 0x0000131000067802 */ /* 0x000fe20000000f00 */
[----:B------:R-:W-:-:S07]  /*12f0*/  IMAD.MOV.U32 R3, RZ, RZ, 0x3fddc0ca ;  /* 0x3fddc0caff037424 */ /* 0x000fce00078e00ff */
[----:B------:R-:W-:Y:S05]  /*1300*/  CALL.REL.NOINC `($__internal_0_$__cuda_sm3x_div_rn_noftz_f32_slowpath) ;  /* 0x0000000800c07944 */ /* 0x000fea0003c00000 */
.L_x_14:
[----:B------:R-:W-:Y:S05]  /*1310*/  BSYNC.RECONVERGENT B0 ;  /* 0x0000000000007941 */ /* 0x000fea0003800200 */
.L_x_13:
[----:B------:R-:W0:Y:S01]  /*1320*/  LDC.64 R8, c[0x0][0x380] ;  /* 0x0000e000ff087b82 */ /* 0x000e220000000a00 */
[----:B------:R-:W1:Y:S01]  /*1330*/  LDCU.64 UR4, c[0x0][0x398] ;  /* 0x00007300ff0477ac */ /* 0x000e620008000a00 */
[C---:B------:R-:W-:Y:S02]  /*1340*/  R2UR UR6, R18.reuse ;  /* 0x00000000120672ca */ /* 0x040fe400000e0000 */
[C---:B------:R-:W-:Y:S02]  /*1350*/  R2UR UR7, R19.reuse ;  /* 0x00000000130772ca */ /* 0x040fe400000e0000 */
[----:B------:R-:W-:Y:S02]  /*1360*/  R2UR UR8, R18 ;  /* 0x00000000120872ca */ /* 0x000fe400000e0000 */
        /* <DEDUP_REMOVED lines=9> */
[----:B------:R-:W4:Y:S01]  /*1400*/  LDG.E.U8.CONSTANT R0, desc[UR4][R8.64] ;  /* 0x0000000408007981 */ /* 0x000f22000c1e9100 */
[----:B------:R-:W-:Y:S02]  /*1410*/  HFMA2 R26, -RZ, RZ, 1.7685546875, -4.59765625 ;  /* 0x3f13c499ff1a7431 */ /* 0x000fe400000001ff */
        /* <DEDUP_REMOVED lines=25> */
.L_x_16:
[----:B------:R-:W-:Y:S05]  /*15b0*/  BSYNC.RECONVERGENT B0 ;  /* 0x0000000000007941 */ /* 0x000fea0003800200 */
.L_x_15:
[----:B------:R-:W-:Y:S01]  /*15c0*/  FADD R21, R21, -128 ;  /* 0xc300000015157421 */ /* 0x000fe20000000000 */
[----:B------:R-:W-:Y:S01]  /*15d0*/  MOV R6, 0x3f32b032 ;  /* 0x3f32b03200067802 */ /* 0x000fe20000000f00 */
[----:B------:R-:W-:Y:S01]  /*15e0*/  IMAD.MOV.U32 R25, RZ, RZ, 0x3fb7617d ;  /* 0x3fb7617dff197424 */ /* 0x000fe200078e00ff */
[----:B------:R-:W-:Y:S01]  /*15f0*/  BSSY.RECONVERGENT B0, `(.L_x_17) ;  /* 0x0000014000007945 */ /* 0x000fe20003800200 */
[----:B------:R-:W-:Y:S02]  /*1600*/  FMUL R21, R21, 0.33763301372528076172 ;  /* 0x3eacde3c15157820 */ /* 0x000fe40000400000 */
[----:B------:R-:W-:-:S03]  /*1610*/  FFMA R6, R25, -R6, 1 ;  /* 0x3f80000019067423 */ /* 0x000fc60000000806 */
[----:B------:R-:W-:Y:S02]  /*1620*/  FSEL R21, R21, -43.2170257568359375, !P4 ;  /* 0xc22cde3c15157808 */ /* 0x000fe40006000000 */
[----:B------:R-:W-:-:S03]  /*1630*/  FSETP.GT.AND P4, PT, R3, 128, PT ;  /* 0x430000000300780b */ /* 0x000fc60003f84000 */
[----:B------:R-:W-:Y:S01]  /*1640*/  FADD R9, R22, -R21 ;  /* 0x8000001516097221 */ /* 0x000fe20000000000 */
[----:B------:R-:W-:-:S03]  /*1650*/  FADD R21, R3, -128 ;  /* 0xc300000003157421 */ /* 0x000fc60000000000 */
[----:B------:R-:W-:Y:S01]  /*1660*/  FADD R0, -R24, R9 ;  /* 0x0000000918007221 */ /* 0x000fe20000000100 */
[----:B------:R-:W-:Y:S01]  /*1670*/  FFMA R9, R6, R25, 1.4326626062393188477 ;  /* 0x3fb7617d06097423 */ /* 0x000fe20000000019 */
[C---:B------:R-:W-:Y:S02]  /*1680*/  FSETP.GEU.AND P1, PT, R21.reuse, -255, PT ;  /* 0xc37f00001500780b */ /* 0x040fe40003f2e000 */
[----:B------:R-:W0:Y:S01]  /*1690*/  FCHK P0, R0, 0.69800102710723876953 ;  /* 0x3f32b03200007902 */ /* 0x000e220000000000 */
[----:B------:R-:W-:Y:S01]  /*16a0*/  FFMA R6, R0, R9, RZ ;  /* 0x0000000900067223 */ /* 0x000fe200000000ff */
[----:B------:R-:W-:-:S03]  /*16b0*/  FSEL R21, -R21, 255, P1 ;  /* 0x437f000015157808 */ /* 0x000fc60000800100 */
[----:B------:R-:W-:Y:S01]  /*16c0*/  FFMA R3, R6, -0.69800102710723876953, R0 ;  /* 0xbf32b03206037823 */ /* 0x000fe20000000000 */
[----:B------:R-:W-:-:S03]  /*16d0*/  FSEL R22, R21, RZ, !P4 ;  /* 0x000000ff15167208 */ /* 0x000fc60006000000 */
[----:B------:R-:W-:Y:S01]  /*16e0*/  FFMA R3, R9, R3, R6 ;  /* 0x0000000309037223 */ /* 0x000fe20000000006 */
[----:B0-----:R-:W-:Y:S06]  /*16f0*/  @!P0 BRA `(.L_x_18) ;  /* 0x00000000000c8947 */ /* 0x001fec0003800000 */
[----:B------:R-:W-:Y:S01]  /*1700*/  IMAD.MOV.U32 R3, RZ, RZ, 0x3f32b032 ;  /* 0x3f32b032ff037424 */ /* 0x000fe200078e00ff */
[----:B------:R-:W-:-:S07]  /*1710*/  MOV R6, 0x1730 ;  /* 0x0000173000067802 */ /* 0x000fce0000000f00 */
[----:B------:R-:W-:Y:S05]  /*1720*/  CALL.REL.NOINC `($__internal_0_$__cuda_sm3x_div_rn_noftz_f32_slowpath) ;  /* 0x0000000400b87944 */ /* 0x000fea0003c00000 */
.L_x_18:
[----:B------:R-:W-:Y:S05]  /*1730*/  BSYNC.RECONVERGENT B0 ;  /* 0x0000000000007941 */ /* 0x000fea0003800200 */
.L_x_17:
[----:B------:R-:W-:Y:S01]  /*1740*/  FADD R10, R10, -128 ;  /* 0xc30000000a0a7421 */ /* 0x000fe20000000000 */
[----:B------:R-:W-:Y:S02]  /*1750*/  IMAD.MOV.U32 R0, RZ, RZ, 0x3fb7617d ;  /* 0x3fb7617dff007424 */ /* 0x000fe400078e00ff */
[C---:B------:R-:W-:Y:S01]  /*1760*/  FADD R6, R3.reuse, 128 ;  /* 0x4300000003067421 */ /* 0x040fe20000000000 */
[----:B------:R-:W-:Y:S02]  /*1770*/  IMAD.MOV.U32 R9, RZ, RZ, 0x3f32b032 ;  /* 0x3f32b032ff097424 */ /* 0x000fe400078e00ff */
[----:B------:R-:W-:Y:S01]  /*1780*/  FMUL R10, R10, 0.33763301372528076172 ;  /* 0x3eacde3c0a0a7820 */ /* 0x000fe20000400000 */
[----:B------:R-:W-:Y:S01]  /*1790*/  FSETP.GEU.AND P1, PT, R3, -128, PT ;  /* 0xc30000000300780b */ /* 0x000fe20003f2e000 */
[----:B------:R-:W-:Y:S01]  /*17a0*/  BSSY.RECONVERGENT B0, `(.L_x_19) ;  /* 0x0000011000007945 */ /* 0x000fe20003800200 */
[----:B------:R-:W-:Y:S01]  /*17b0*/  FFMA R9, R0, -R9, 1 ;  /* 0x3f80000000097423 */ /* 0x000fe20000000809 */
[----:B------:R-:W-:-:S02]  /*17c0*/  FMNMX.NAN R6, R6, 255, PT ;  /* 0x437f000006067809 */ /* 0x000fc40003820000 */
[----:B------:R-:W-:Y:S01]  /*17d0*/  FSEL R10, R10, -43.2170257568359375, !P3 ;  /* 0xc22cde3c0a0a7808 */ /* 0x000fe20005800000 */
[----:B------:R-:W-:-:S04]  /*17e0*/  FFMA R0, R9, R0, 1.4326626062393188477 ;  /* 0x3fb7617d09007423 */ /* 0x000fc80000000000 */
[----:B------:R-:W-:Y:S01]  /*17f0*/  FADD R11, R11, -R10 ;  /* 0x8000000a0b0b7221 */ /* 0x000fe20000000000 */
[----:B------:R-:W-:-:S03]  /*1800*/  FSEL R10, R6, RZ, P1 ;  /* 0x000000ff060a7208 */ /* 0x000fc60000800000 */
[----:B------:R-:W-:-:S04]  /*1810*/  FADD R12, -R12, R11 ;  /* 0x0000000b0c0c7221 */ /* 0x000fc80000000100 */
[----:B------:R-:W0:Y:S01]  /*1820*/  FCHK P0, R12, 0.69800102710723876953 ;  /* 0x3f32b0320c007902 */ /* 0x000e220000000000 */
[----:B------:R-:W-:-:S04]  /*1830*/  FFMA R9, R0, R12, RZ ;  /* 0x0000000c00097223 */ /* 0x000fc800000000ff */
[----:B------:R-:W-:-:S04]  /*1840*/  FFMA R3, R9, -0.69800102710723876953, R12 ;  /* 0xbf32b03209037823 */ /* 0x000fc8000000000c */
[----:B------:R-:W-:Y:S01]  /*1850*/  FFMA R3, R0, R3, R9 ;  /* 0x0000000300037223 */ /* 0x000fe20000000009 */
[----:B0-----:R-:W-:Y:S06]  /*1860*/  @!P0 BRA `(.L_x_20) ;  /* 0x0000000000108947 */ /* 0x001fec0003800000 */
[----:B------:R-:W-:Y:S02]  /*1870*/  HFMA2 R3, -RZ, RZ, 1.798828125, -0.131103515625 ;  /* 0x3f32b032ff037431 */ /* 0x000fe400000001ff */
[----:B------:R-:W-:Y:S01]  /*1880*/  IMAD.MOV.U32 R0, RZ, RZ, R12 ;  /* 0x000000ffff007224 */ /* 0x000fe200078e000c */
[----:B------:R-:W-:-:S07]  /*1890*/  MOV R6, 0x18b0 ;  /* 0x000018b000067802 */ /* 0x000fce0000000f00 */
[----:B------:R-:W-:Y:S05]  /*18a0*/  CALL.REL.NOINC `($__internal_0_$__cuda_sm3x_div_rn_noftz_f32_slowpath) ;  /* 0x0000000400587944 */ /* 0x000fea0003c00000 */
.L_x_20:
[----:B------:R-:W-:Y:S05]  /*18b0*/  BSYNC.RECONVERGENT B0 ;  /* 0x0000000000007941 */ /* 0x000fea0003800200 */
.L_x_19:
[----:B------:R-:W-:Y:S01]  /*18c0*/  FADD R14, R14, -128 ;  /* 0xc30000000e0e7421 */ /* 0x000fe20000000000 */
[----:B------:R-:W-:Y:S01]  /*18d0*/  IMAD.MOV.U32 R0, RZ, RZ, 0x3fb7617d ;  /* 0x3fb7617dff007424 */ /* 0x000fe200078e00ff */
[----:B------:R-:W-:Y:S01]  /*18e0*/  FSETP.GEU.AND P1, PT, R3, -128, PT ;  /* 0xc30000000300780b */ /* 0x000fe20003f2e000 */
[----:B------:R-:W-:Y:S02]  /*18f0*/  IMAD.MOV.U32 R11, RZ, RZ, 0x3f32b032 ;  /* 0x3f32b032ff0b7424 */ /* 0x000fe400078e00ff */
[----:B------:R-:W-:Y:S01]  /*1900*/  FMUL R14, R14, 0.33763301372528076172 ;  /* 0x3eacde3c0e0e7820 */ /* 0x000fe20000400000 */
[----:B------:R-:W-:Y:S01]  /*1910*/  BSSY.RECONVERGENT B0, `(.L_x_21) ;  /* 0x0000012000007945 */ /* 0x000fe20003800200 */
[----:B------:R-:W-:-:S03]  /*1920*/  FFMA R11, R0, -R11, 1 ;  /* 0x3f800000000b7423 */ /* 0x000fc6000000080b */
[----:B------:R-:W-:Y:S01]  /*1930*/  FSEL R9, R14, -43.2170257568359375, !P2 ;  /* 0xc22cde3c0e097808 */ /* 0x000fe20005000000 */
[----:B------:R-:W-:-:S04]  /*1940*/  FFMA R0, R11, R0, 1.4326626062393188477 ;  /* 0x3fb7617d0b007423 */ /* 0x000fc80000000000 */
[----:B------:R-:W-:-:S04]  /*1950*/  FADD R4, R4, -R9 ;  /* 0x8000000904047221 */ /* 0x000fc80000000000 */
[----:B------:R-:W-:Y:S01]  /*1960*/  FADD R6, -R5, R4 ;  /* 0x0000000405067221 */ /* 0x000fe20000000100 */
[----:B------:R-:W-:-:S03]  /*1970*/  FADD R4, R3, 128 ;  /* 0x4300000003047421 */ /* 0x000fc60000000000 */
[----:B------:R-:W0:Y:S01]  /*1980*/  FCHK P0, R6, 0.69800102710723876953 ;  /* 0x3f32b03206007902 */ /* 0x000e220000000000 */
[----:B------:R-:W-:Y:S01]  /*1990*/  FFMA R9, R0, R6, RZ ;  /* 0x0000000600097223 */ /* 0x000fe200000000ff */
[----:B------:R-:W-:-:S03]  /*19a0*/  FMNMX.NAN R4, R4, 255, PT ;  /* 0x437f000004047809 */ /* 0x000fc60003820000 */
[----:B------:R-:W-:Y:S01]  /*19b0*/  FFMA R3, R9, -0.69800102710723876953, R6 ;  /* 0xbf32b03209037823 */ /* 0x000fe20000000006 */
[----:B------:R-:W-:-:S03]  /*19c0*/  FSEL R5, R4, RZ, P1 ;  /* 0x000000ff04057208 */ /* 0x000fc60000800000 */
[----:B------:R-:W-:Y:S01]  /*19d0*/  FFMA R3, R0, R3, R9 ;  /* 0x0000000300037223 */ /* 0x000fe20000000009 */
[----:B0-----:R-:W-:Y:S06]  /*19e0*/  @!P0 BRA `(.L_x_22) ;  /* 0x0000000000108947 */ /* 0x001fec0003800000 */
[----:B------:R-:W-:Y:S01]  /*19f0*/  IMAD.MOV.U32 R0, RZ, RZ, R6 ;  /* 0x000000ffff007224 */ /* 0x000fe200078e0006 */
[----:B------:R-:W-:Y:S02]  /*1a00*/  MOV R3, 0x3f32b032 ;  /* 0x3f32b03200037802 */ /* 0x000fe40000000f00 */
[----:B------:R-:W-:-:S07]  /*1a10*/  MOV R6, 0x1a30 ;  /* 0x00001a3000067802 */ /* 0x000fce0000000f00 */
[----:B------:R-:W-:Y:S05]  /*1a20*/  CALL.REL.NOINC `($__internal_0_$__cuda_sm3x_div_rn_noftz_f32_slowpath) ;  /* 0x0000000000f87944 */ /* 0x000fea0003c00000 */
.L_x_22:
[----:B------:R-:W-:Y:S05]  /*1a30*/  BSYNC.RECONVERGENT B0 ;  /* 0x0000000000007941 */ /* 0x000fea0003800200 */
.L_x_21:
[----:B------:R-:W-:Y:S01]  /*1a40*/  FADD R21, R21, -128 ;  /* 0xc300000015157421 */ /* 0x000fe20000000000 */
[----:B------:R-:W0:Y:S01]  /*1a50*/  LDC R12, c[0x0][0x3a8] ;  /* 0x0000ea00ff0c7b82 */ /* 0x000e220000000800 */
[----:B------:R-:W-:Y:S01]  /*1a60*/  IMAD.MOV.U32 R4, RZ, RZ, 0x3fb7617d ;  /* 0x3fb7617dff047424 */ /* 0x000fe200078e00ff */
[----:B------:R-:W-:Y:S01]  /*1a70*/  FSETP.GEU.AND P1, PT, R3, -128, PT ;  /* 0xc30000000300780b */ /* 0x000fe20003f2e000 */
[----:B------:R-:W-:Y:S01]  /*1a80*/  FMUL R21, R21, 0.33763301372528076172 ;  /* 0x3eacde3c15157820 */ /* 0x000fe20000400000 */
[----:B------:R-:W-:Y:S01]  /*1a90*/  IMAD.MOV.U32 R9, RZ, RZ, 0x3f32b032 ;  /* 0x3f32b032ff097424 */ /* 0x000fe200078e00ff */
[----:B------:R-:W-:Y:S03]  /*1aa0*/  BSSY.RECONVERGENT B0, `(.L_x_23) ;  /* 0x0000014000007945 */ /* 0x000fe60003800200 */
[----:B------:R-:W-:Y:S01]  /*1ab0*/  FSEL R0, R21, -43.2170257568359375, !P4 ;  /* 0xc22cde3c15007808 */ /* 0x000fe20006000000 */
[----:B------:R-:W-:-:S04]  /*1ac0*/  FFMA R9, R4, -R9, 1 ;  /* 0x3f80000004097423 */ /* 0x000fc80000000809 */
[----:B------:R-:W-:Y:S01]  /*1ad0*/  FADD R15, R15, -R0 ;  /* 0x800000000f0f7221 */ /* 0x000fe20000000000 */
[----:B------:R-:W-:Y:S01]  /*1ae0*/  FFMA R0, R9, R4, 1.4326626062393188477 ;  /* 0x3fb7617d09007423 */ /* 0x000fe20000000004 */
[----:B------:R-:W-:Y:S02]  /*1af0*/  FADD R4, R3, 128 ;  /* 0x4300000003047421 */ /* 0x000fe40000000000 */
[----:B------:R-:W-:-:S03]  /*1b00*/  FADD R20, -R20, R15 ;  /* 0x0000000f14147221 */ /* 0x000fc60000000100 */
[----:B------:R-:W-:Y:S01]  /*1b10*/  FMNMX.NAN R4, R4, 255, PT ;  /* 0x437f000004047809 */ /* 0x000fe20003820000 */
[----:B------:R-:W1:Y:S01]  /*1b20*/  FCHK P0, R20, 0.69800102710723876953 ;  /* 0x3f32b03214007902 */ /* 0x000e620000000000 */
[----:B------:R-:W-:Y:S01]  /*1b30*/  FFMA R9, R0, R20, RZ ;  /* 0x0000001400097223 */ /* 0x000fe200000000ff */
[----:B0-----:R-:W-:-:S03]  /*1b40*/  SHF.R.U32.HI R12, RZ, 0x1, R12 ;  /* 0x00000001ff0c7819 */ /* 0x001fc6000001160c */
[----:B------:R-:W-:Y:S01]  /*1b50*/  FFMA R3, R9, -0.69800102710723876953, R20 ;  /* 0xbf32b03209037823 */ /* 0x000fe20000000014 */
[----:B------:R-:W-:-:S03]  /*1b60*/  FSEL R4, R4, RZ, P1 ;  /* 0x000000ff04047208 */ /* 0x000fc60000800000 */
[----:B------:R-:W-:Y:S01]  /*1b70*/  FFMA R0, R0, R3, R9 ;  /* 0x0000000300007223 */ /* 0x000fe20000000009 */
[----:B-1----:R-:W-:Y:S06]  /*1b80*/  @!P0 BRA `(.L_x_24) ;  /* 0x0000000000148947 */ /* 0x002fec0003800000 */
[----:B------:R-:W-:Y:S02]  /*1b90*/  HFMA2 R3, -RZ, RZ, 1.798828125, -0.131103515625 ;  /* 0x3f32b032ff037431 */ /* 0x000fe400000001ff */
[----:B------:R-:W-:Y:S01]  /*1ba0*/  IMAD.MOV.U32 R0, RZ, RZ, R20 ;  /* 0x000000ffff007224 */ /* 0x000fe200078e0014 */
[----:B------:R-:W-:-:S07]  /*1bb0*/  MOV R6, 0x1bd0 ;  /* 0x00001bd000067802 */ /* 0x000fce0000000f00 */
[----:B------:R-:W-:Y:S05]  /*1bc0*/  CALL.REL.NOINC `($__internal_0_$__cuda_sm3x_div_rn_noftz_f32_slowpath) ;  /* 0x0000000000907944 */ /* 0x000fea0003c00000 */
[----:B------:R-:W-:-:S07]  /*1bd0*/  IMAD.MOV.U32 R0, RZ, RZ, R3 ;  /* 0x000000ffff007224 */ /* 0x000fce00078e0003 */
.L_x_24:
[----:B------:R-:W-:Y:S05]  /*1be0*/  BSYNC.RECONVERGENT B0 ;  /* 0x0000000000007941 */ /* 0x000fea0003800200 */
.L_x_23:
[----:B------:R-:W-:Y:S01]  /*1bf0*/  FADD R6, R7, R2 ;  /* 0x0000000207067221 */ /* 0x000fe20000000000 */
[C---:B------:R-:W-:Y:S01]  /*1c00*/  FADD R2, R0.reuse, 128 ;  /* 0x4300000000027421 */ /* 0x040fe20000000000 */
[----:B------:R-:W-:Y:S01]  /*1c10*/  FSETP.GEU.AND P0, PT, R0, -128, PT ;  /* 0xc30000000000780b */ /* 0x000fe20003f0e000 */
[----:B------:R-:W-:Y:S01]  /*1c20*/  FADD R5, R10, R5 ;  /* 0x000000050a057221 */ /* 0x000fe20000000000 */
[----:B------:R-:W-:Y:S01]  /*1c30*/  FADD R13, R13, R6 ;  /* 0x000000060d0d7221 */ /* 0x000fe20000000000 */
[----:B------:R-:W-:Y:S01]  /*1c40*/  IMAD.MOV.U32 R17, RZ, RZ, RZ ;  /* 0x000000ffff117224 */ /* 0x000fe200078e00ff */
[----:B------:R-:W-:Y:S01]  /*1c50*/  FMNMX.NAN R2, R2, 255, PT ;  /* 0x437f000002027809 */ /* 0x000fe20003820000 */
[----:B------:R-:W-:Y:S01]  /*1c60*/  FADD R5, R4, R5 ;  /* 0x0000000504057221 */ /* 0x000fe20000000000 */
[----:B------:R-:W-:Y:S01]  /*1c70*/  FADD R13, R22, R13 ;  /* 0x0000000d160d7221 */ /* 0x000fe20000000000 */
[----:B------:R-:W-:Y:S01]  /*1c80*/  R2UR UR6, R18 ;  /* 0x00000000120672ca */ /* 0x000fe200000e0000 */
[----:B------:R-:W-:Y:S01]  /*1c90*/  UMOV UR4, URZ ;  /* 0x000000ff00047c82 */ /* 0x000fe20008000000 */
[----:B------:R-:W-:Y:S01]  /*1ca0*/  FSEL R0, R2, RZ, P0 ;  /* 0x000000ff02007208 */ /* 0x000fe20000000000 */
[----:B------:R-:W-:Y:S01]  /*1cb0*/  FMUL R13, R13, 0.25 ;  /* 0x3e8000000d0d7820 */ /* 0x000fe20000400000 */
[----:B------:R-:W0:Y:S01]  /*1cc0*/  LDC.64 R2, c[0x0][0x3a0] ;  /* 0x0000e800ff027b82 */ /* 0x000e220000000a00 */
[----:B------:R-:W-:-:S02]  /*1cd0*/  R2UR UR7, R19 ;  /* 0x00000000130772ca */ /* 0x000fc400000e0000 */
[----:B------:R-:W-:Y:S01]  /*1ce0*/  FADD R0, R0, R5 ;  /* 0x0000000500007221 */ /* 0x000fe20000000000 */
[C---:B------:R-:W-:Y:S02]  /*1cf0*/  FSETP.GEU.AND P0, PT, R13.reuse, RZ, PT ;  /* 0x000000ff0d00720b */ /* 0x040fe40003f0e000 */
[----:B------:R-:W-:Y:S01]  /*1d00*/  FMNMX.NAN R13, R13, 255, PT ;  /* 0x437f00000d0d7809 */ /* 0x000fe20003820000 */
[----:B------:R-:W-:Y:S01]  /*1d10*/  FMUL R4, R0, 0.25 ;  /* 0x3e80000000047820 */ /* 0x000fe20000400000 */
[----:B------:R-:W-:Y:S02]  /*1d20*/  R2UR UR8, R18 ;  /* 0x00000000120872ca */ /* 0x000fe400000e0000 */
[----:B------:R-:W-:Y:S01]  /*1d30*/  FSEL R0, R13, RZ, P0 ;  /* 0x000000ff0d007208 */ /* 0x000fe20000000000 */
[----:B------:R-:W-:Y:S01]  /*1d40*/  IMAD.WIDE.U32 R12, R23, R12, R16 ;  /* 0x0000000c170c7225 */ /* 0x000fe200078e0010 */
[C---:B------:R-:W-:Y:S02]  /*1d50*/  FSETP.GEU.AND P0, PT, R4.reuse, RZ, PT ;  /* 0x000000ff0400720b */ /* 0x040fe40003f0e000 */
[----:B------:R-:W-:Y:S01]  /*1d60*/  FMNMX.NAN R4, R4, 255, PT ;  /* 0x437f000004047809 */ /* 0x000fe20003820000 */
[----:B------:R-:W1:Y:S01]  /*1d70*/  F2I.U32.TRUNC.NTZ R5, R0 ;  /* 0x0000000000057305 */ /* 0x000e62000020f000 */
[----:B------:R-:W-:Y:S01]  /*1d80*/  R2UR UR9, R19 ;  /* 0x00000000130972ca */ /* 0x000fe200000e0000 */
[----:B------:R-:W-:Y:S01]  /*1d90*/  VIADD R6, R13, UR4 ;  /* 0x000000040d067c36 */ /* 0x000fe20008000000 */
[----:B------:R-:W-:-:S05]  /*1da0*/  FSEL R4, R4, RZ, P0 ;  /* 0x000000ff04047208 */ /* 0x000fca0000000000 */
[----:B------:R-:W2:Y:S01]  /*1db0*/  F2I.U32.TRUNC.NTZ R7, R4 ;  /* 0x0000000400077305 */ /* 0x000ea2000020f000 */
[----:B0-----:R-:W-:-:S04]  /*1dc0*/  IADD3 R2, P0, P1, R2, UR38, R12 ;  /* 0x0000002602027c10 */ /* 0x001fc8000f91e00c */
[----:B------:R-:W-:-:S05]  /*1dd0*/  IADD3.X R3, PT, PT, R3, UR41, R6, P0, P1 ;  /* 0x0000002903037c10 */ /* 0x000fca00087e2406 */
[----:B-1----:R-:W-:Y:S04]  /*1de0*/  STG.E.U8 desc[UR6][R2.64], R5 ;  /* 0x0000000502007986 */ /* 0x002fe8000c101106 */
[----:B--2---:R-:W-:Y:S01]  /*1df0*/  STG.E.U8 desc[UR8][R2.64+0x1], R7 ;  /* 0x0000010702007986 */ /* 0x004fe2000c101108 */
[----:B------:R-:W-:Y:S05]  /*1e00*/  EXIT ;  /* 0x000000000000794d */ /* 0x000fea0003800000 */
        .weak           $__internal_0_$__cuda_sm3x_div_rn_noftz_f32_slowpath
        .type           $__internal_0_$__cuda_sm3x_div_rn_noftz_f32_slowpath,@function
        .size           $__internal_0_$__cuda_sm3x_div_rn_noftz_f32_slowpath,(.L_x_37 - $__internal_0_$__cuda_sm3x_div_rn_noftz_f32_slowpath)
$__internal_0_$__cuda_sm3x_div_rn_noftz_f32_slowpath:
[----:B------:R-:W-:Y:S01]  /*1e10*/  SHF.R.U32.HI R8, RZ, 0x17, R3 ;  /* 0x00000017ff087819 */ /* 0x000fe20000011603 */
[----:B------:R-:W-:Y:S01]  /*1e20*/  BSSY.RECONVERGENT B1, `(.L_x_25) ;  /* 0x0000063000017945 */ /* 0x000fe20003800200 */
[----:B------:R-:W-:Y:S02]  /*1e30*/  SHF.R.U32.HI R25, RZ, 0x17, R0 ;  /* 0x00000017ff197819 */ /* 0x000fe40000011600 */
[----:B------:R-:W-:Y:S02]  /*1e40*/  LOP3.LUT R8, R8, 0xff, RZ, 0xc0, !PT ;  /* 0x000000ff08087812 */ /* 0x000fe400078ec0ff */
[----:B------:R-:W-:Y:S02]  /*1e50*/  LOP3.LUT R25, R25, 0xff, RZ, 0xc0, !PT ;  /* 0x000000ff19197812 */ /* 0x000fe400078ec0ff */
[----:B------:R-:W-:-:S03]  /*1e60*/  IADD3 R9, PT, PT, R8, -0x1, RZ ;  /* 0xffffffff08097810 */ /* 0x000fc60007ffe0ff */
[----:B------:R-:W-:Y:S01]  /*1e70*/  VIADD R26, R25, 0xffffffff ;  /* 0xffffffff191a7836 */ /* 0x000fe20000000000 */
[----:B------:R-:W-:-:S04]  /*1e80*/  ISETP.GT.U32.AND P0, PT, R9, 0xfd, PT ;  /* 0x000000fd0900780c */ /* 0x000fc80003f04070 */
[----:B------:R-:W-:-:S13]  /*1e90*/  ISETP.GT.U32.OR P0, PT, R26, 0xfd, P0 ;  /* 0x000000fd1a00780c */ /* 0x000fda0000704470 */
[----:B------:R-:W-:Y:S01]  /*1ea0*/  @!P0 IMAD.MOV.U32 R9, RZ, RZ, RZ ;  /* 0x000000ffff098224 */ /* 0x000fe200078e00ff */
[----:B------:R-:W-:Y:S06]  /*1eb0*/  @!P0 BRA `(.L_x_26) ;  /* 0x0000000000608947 */ /* 0x000fec0003800000 */
[----:B------:R-:W-:Y:S02]  /*1ec0*/  FSETP.GTU.FTZ.AND P0, PT, |R0|, +INF , PT ;  /* 0x7f8000000000780b */ /* 0x000fe40003f1c200 */
[----:B------:R-:W-:-:S04]  /*1ed0*/  FSETP.GTU.FTZ.AND P1, PT, |R3|, +INF , PT ;  /* 0x7f8000000300780b */ /* 0x000fc80003f3c200 */
[----:B------:R-:W-:-:S13]  /*1ee0*/  PLOP3.LUT P0, PT, P0, P1, PT, 0xf8, 0x8f ;  /* 0x00000000008f781c */ /* 0x000fda0000703f70 */
[----:B------:R-:W-:Y:S05]  /*1ef0*/  @P0 BRA `(.L_x_27) ;  /* 0x0000000400500947 */ /* 0x000fea0003800000 */
[----:B------:R-:W-:-:S13]  /*1f00*/  LOP3.LUT P0, RZ, R3, 0x7fffffff, R0, 0xc8, !PT ;  /* 0x7fffffff03ff7812 */ /* 0x000fda000780c800 */
[----:B------:R-:W-:Y:S05]  /*1f10*/  @!P0 BRA `(.L_x_28) ;  /* 0x0000000400408947 */ /* 0x000fea0003800000 */
[C---:B------:R-:W-:Y:S02]  /*1f20*/  FSETP.NEU.FTZ.AND P5, PT, |R0|.reuse, +INF , PT ;  /* 0x7f8000000000780b */ /* 0x040fe40003fbd200 */
[----:B------:R-:W-:Y:S02]  /*1f30*/  FSETP.NEU.FTZ.AND P1, PT, |R3|, +INF , PT ;  /* 0x7f8000000300780b */ /* 0x000fe40003f3d200 */
[----:B------:R-:W-:-:S11]  /*1f40*/  FSETP.NEU.FTZ.AND P0, PT, |R0|, +INF , PT ;  /* 0x7f8000000000780b */ /* 0x000fd60003f1d200 */
[----:B------:R-:W-:Y:S05]  /*1f50*/  @!P1 BRA !P5, `(.L_x_28) ;  /* 0x0000000400309947 */ /* 0x000fea0006800000 */
[----:B------:R-:W-:-:S04]  /*1f60*/  LOP3.LUT P5, RZ, R0, 0x7fffffff, RZ, 0xc0, !PT ;  /* 0x7fffffff00ff7812 */ /* 0x000fc800078ac0ff */
[----:B------:R-:W-:-:S13]  /*1f70*/  PLOP3.LUT P1, PT, P1, P5, PT, 0x2f, 0xf2 ;  /* 0x0000000000f2781c */ /* 0x000fda0000f2a577 */
[----:B------:R-:W-:Y:S05]  /*1f80*/  @P1 BRA `(.L_x_29) ;  /* 0x00000004001c1947 */ /* 0x000fea0003800000 */
[----:B------:R-:W-:-:S04]  /*1f90*/  LOP3.LUT P1, RZ, R3, 0x7fffffff, RZ, 0xc0, !PT ;  /* 0x7fffffff03ff7812 */ /* 0x000fc8000782c0ff */
[----:B------:R-:W-:-:S13]  /*1fa0*/  PLOP3.LUT P0, PT, P0, P1, PT, 0x2f, 0xf2 ;  /* 0x0000000000f2781c */ /* 0x000fda0000702577 */
[----:B------:R-:W-:Y:S05]  /*1fb0*/  @P0 BRA `(.L_x_30) ;  /* 0x0000000400040947 */ /* 0x000fea0003800000 */
[----:B------:R-:W-:Y:S01]  /*1fc0*/  ISETP.GE.AND P0, PT, R26, RZ, PT ;  /* 0x000000ff1a00720c */ /* 0x000fe20003f06270 */
[----:B------:R-:W-:-:S05]  /*1fd0*/  VIADD R9, R8, 0xffffffff ;  /* 0xffffffff08097836 */ /* 0x000fca0000000000 */
[----:B------:R-:W-:-:S07]  /*1fe0*/  ISETP.GE.AND P1, PT, R9, RZ, PT ;  /* 0x000000ff0900720c */ /* 0x000fce0003f26270 */
[----:B------:R-:W-:Y:S01]  /*1ff0*/  @P0 MOV R9, RZ ;  /* 0x000000ff00090202 */ /* 0x000fe20000000f00 */
[----:B------:R-:W-:Y:S02]  /*2000*/  @!P0 IMAD.MOV.U32 R9, RZ, RZ, -0x40 ;  /* 0xffffffc0ff098424 */ /* 0x000fe400078e00ff */
[----:B------:R-:W-:-:S03]  /*2010*/  @!P0 FFMA R0, R0, 1.84467440737095516160e+19, RZ ;  /* 0x5f80000000008823 */ /* 0x000fc600000000ff */
[----:B------:R-:W-:Y:S01]  /*2020*/  @!P1 FFMA R3, R3, 1.84467440737095516160e+19, RZ ;  /* 0x5f80000003039823 */ /* 0x000fe200000000ff */
[----:B------:R-:W-:-:S07]  /*2030*/  @!P1 VIADD R9, R9, 0x40 ;  /* 0x0000004009099836 */ /* 0x000fce0000000000 */
.L_x_26:
[----:B------:R-:W-:Y:S01]  /*2040*/  LEA R26, R8, 0xc0800000, 0x17 ;  /* 0xc0800000081a7811 */ /* 0x000fe200078eb8ff */
[----:B------:R-:W-:Y:S01]  /*2050*/  BSSY.RECONVERGENT B2, `(.L_x_31) ;  /* 0x0000036000027945 */ /* 0x000fe20003800200 */
[----:B------:R-:W-:-:S03]  /*2060*/  IADD3 R25, PT, PT, R25, -0x7f, RZ ;  /* 0xffffff8119197810 */ /* 0x000fc60007ffe0ff */
[----:B------:R-:W-:Y:S02]  /*2070*/  IMAD.IADD R29, R3, 0x1, -R26 ;  /* 0x00000001031d7824 */ /* 0x000fe400078e0a1a */
[----:B------:R-:W-:Y:S02]  /*2080*/  IMAD R0, R25, -0x800000, R0 ;  /* 0xff80000019007824 */ /* 0x000fe400078e0200 */
[----:B------:R-:W0:Y:S01]  /*2090*/  MUFU.RCP R26, R29 ;  /* 0x0000001d001a7308 */ /* 0x000e220000001000 */
[----:B------:R-:W-:-:S04]  /*20a0*/  FADD.FTZ R27, -R29, -RZ ;  /* 0x800000ff1d1b7221 */ /* 0x000fc80000010100 */
[----:B0-----:R-:W-:-:S04]  /*20b0*/  FFMA R3, R26, R27, 1 ;  /* 0x3f8000001a037423 */ /* 0x001fc8000000001b */
[----:B------:R-:W-:-:S04]  /*20c0*/  FFMA R3, R26, R3, R26 ;  /* 0x000000031a037223 */ /* 0x000fc8000000001a */
[----:B------:R-:W-:-:S04]  /*20d0*/  FFMA R26, R0, R3, RZ ;  /* 0x00000003001a7223 */ /* 0x000fc800000000ff */
[----:B------:R-:W-:-:S04]  /*20e0*/  FFMA R28, R27, R26, R0 ;  /* 0x0000001a1b1c7223 */ /* 0x000fc80000000000 */
[----:B------:R-:W-:Y:S01]  /*20f0*/  FFMA R28, R3, R28, R26 ;  /* 0x0000001c031c7223 */ /* 0x000fe2000000001a */
[----:B------:R-:W-:-:S03]  /*2100*/  IADD3 R26, PT, PT, R25, 0x7f, -R8 ;  /* 0x0000007f191a7810 */ /* 0x000fc60007ffe808 */
[----:B------:R-:W-:Y:S02]  /*2110*/  FFMA R27, R27, R28, R0 ;  /* 0x0000001c1b1b7223 */ /* 0x000fe40000000000 */
[----:B------:R-:W-:Y:S02]  /*2120*/  IMAD.IADD R9, R26, 0x1, R9 ;  /* 0x000000011a097824 */ /* 0x000fe400078e0209 */
[----:B------:R-:W-:-:S05]  /*2130*/  FFMA R0, R3, R27, R28 ;  /* 0x0000001b03007223 */ /* 0x000fca000000001c */
[----:B------:R-:W-:-:S04]  /*2140*/  SHF.R.U32.HI R8, RZ, 0x17, R0 ;  /* 0x00000017ff087819 */ /* 0x000fc80000011600 */
[----:B------:R-:W-:-:S05]  /*2150*/  LOP3.LUT R8, R8, 0xff, RZ, 0xc0, !PT ;  /* 0x000000ff08087812 */ /* 0x000fca00078ec0ff */
[----:B------:R-:W-:-:S04]  /*2160*/  IMAD.IADD R8, R8, 0x1, R9 ;  /* 0x0000000108087824 */ /* 0x000fc800078e0209 */
[----:B------:R-:W-:-:S05]  /*2170*/  VIADD R25, R8, 0xffffffff ;  /* 0xffffffff08197836 */ /* 0x000fca0000000000 */
[----:B------:R-:W-:-:S13]  /*2180*/  ISETP.GE.U32.AND P0, PT, R25, 0xfe, PT ;  /* 0x000000fe1900780c */ /* 0x000fda0003f06070 */
[----:B------:R-:W-:Y:S05]  /*2190*/  @!P0 BRA `(.L_x_32) ;  /* 0x0000000000808947 */ /* 0x000fea0003800000 */
[----:B------:R-:W-:-:S13]  /*21a0*/  ISETP.GT.AND P0, PT, R8, 0xfe, PT ;  /* 0x000000fe0800780c */ /* 0x000fda0003f04270 */
[----:B------:R-:W-:Y:S05]  /*21b0*/  @P0 BRA `(.L_x_33) ;  /* 0x00000000006c0947 */ /* 0x000fea0003800000 */
[----:B------:R-:W-:-:S13]  /*21c0*/  ISETP.GE.AND P0, PT, R8, 0x1, PT ;  /* 0x000000010800780c */ /* 0x000fda0003f06270 */
[----:B------:R-:W-:Y:S05]  /*21d0*/  @P0 BRA `(.L_x_34) ;  /* 0x0000000000740947 */ /* 0x000fea0003800000 */
[----:B------:R-:W-:Y:S02]  /*21e0*/  ISETP.GE.AND P0, PT, R8, -0x18, PT ;  /* 0xffffffe80800780c */ /* 0x000fe40003f06270 */
[----:B------:R-:W-:-:S11]  /*21f0*/  LOP3.LUT R0, R0, 0x80000000, RZ, 0xc0, !PT ;  /* 0x8000000000007812 */ /* 0x000fd600078ec0ff */
[----:B------:R-:W-:Y:S05]  /*2200*/  @!P0 BRA `(.L_x_34) ;  /* 0x0000000000688947 */ /* 0x000fea0003800000 */
[CCC-:B------:R-:W-:Y:S01]  /*2210*/  FFMA.RZ R9, R3.reuse, R27.reuse, R28.reuse ;  /* 0x0000001b03097223 */ /* 0x1c0fe2000000c01c */
[CCC-:B------:R-:W-:Y:S01]  /*2220*/  FFMA.RP R25, R3.reuse, R27.reuse, R28.reuse ;  /* 0x0000001b03197223 */ /* 0x1c0fe2000000801c */
[----:B------:R-:W-:Y:S01]  /*2230*/  FFMA.RM R28, R3, R27, R28 ;  /* 0x0000001b031c7223 */ /* 0x000fe2000000401c */
[C---:B------:R-:W-:Y:S02]  /*2240*/  IADD3 R3, PT, PT, R8.reuse, 0x20, RZ ;  /* 0x0000002008037810 */ /* 0x040fe40007ffe0ff */
[----:B------:R-:W-:Y:S02]  /*2250*/  LOP3.LUT R9, R9, 0x7fffff, RZ, 0xc0, !PT ;  /* 0x007fffff09097812 */ /* 0x000fe400078ec0ff */
[C---:B------:R-:W-:Y:S02]  /*2260*/  ISETP.NE.AND P5, PT, R8.reuse, RZ, PT ;  /* 0x000000ff0800720c */ /* 0x040fe40003fa5270 */
[----:B------:R-:W-:Y:S02]  /*2270*/  LOP3.LUT R26, R9, 0x800000, RZ, 0xfc, !PT ;  /* 0x00800000091a7812 */ /* 0x000fe400078efcff */
[----:B------:R-:W-:Y:S01]  /*2280*/  ISETP.NE.AND P1, PT, R8, RZ, PT ;  /* 0x000000ff0800720c */ /* 0x000fe20003f25270 */
[----:B------:R-:W-:Y:S01]  /*2290*/  IMAD.MOV R8, RZ, RZ, -R8 ;  /* 0x000000ffff087224 */ /* 0x000fe200078e0a08 */
[----:B------:R-:W-:-:S02]  /*22a0*/  SHF.L.U32 R3, R26, R3, RZ ;  /* 0x000000031a037219 */ /* 0x000fc400000006ff */
[----:B------:R-:W-:Y:S02]  /*22b0*/  FSETP.NEU.FTZ.AND P0, PT, R25, R28, PT ;  /* 0x0000001c1900720b */ /* 0x000fe40003f1d000 */
[----:B------:R-:W-:Y:S02]  /*22c0*/  SEL R9, R8, RZ, P5 ;  /* 0x000000ff08097207 */ /* 0x000fe40002800000 */
[----:B------:R-:W-:Y:S02]  /*22d0*/  ISETP.NE.AND P1, PT, R3, RZ, P1 ;  /* 0x000000ff0300720c */ /* 0x000fe40000f25270 */
[----:B------:R-:W-:Y:S02]  /*22e0*/  SHF.R.U32.HI R9, RZ, R9, R26 ;  /* 0x00000009ff097219 */ /* 0x000fe4000001161a */
[----:B------:R-:W-:Y:S02]  /*22f0*/  PLOP3.LUT P0, PT, P0, P1, PT, 0xf8, 0x8f ;  /* 0x00000000008f781c */ /* 0x000fe40000703f70 */
[----:B------:R-:W-:-:S02]  /*2300*/  SHF.R.U32.HI R3, RZ, 0x1, R9 ;  /* 0x00000001ff037819 */ /* 0x000fc40000011609 */
[----:B------:R-:W-:-:S04]  /*2310*/  SEL R8, RZ, 0x1, !P0 ;  /* 0x00000001ff087807 */ /* 0x000fc80004000000 */
[----:B------:R-:W-:-:S04]  /*2320*/  LOP3.LUT R8, R8, 0x1, R3, 0xf8, !PT ;  /* 0x0000000108087812 */ /* 0x000fc800078ef803 */
[----:B------:R-:W-:-:S05]  /*2330*/  LOP3.LUT R8, R8, R9, RZ, 0xc0, !PT ;  /* 0x0000000908087212 */ /* 0x000fca00078ec0ff */
[----:B------:R-:W-:-:S05]  /*2340*/  IMAD.IADD R3, R3, 0x1, R8 ;  /* 0x0000000103037824 */ /* 0x000fca00078e0208 */
[----:B------:R-:W-:Y:S01]  /*2350*/  LOP3.LUT R0, R3, R0, RZ, 0xfc, !PT ;  /* 0x0000000003007212 */ /* 0x000fe200078efcff */
[----:B------:R-:W-:Y:S06]  /*2360*/  BRA `(.L_x_34) ;  /* 0x0000000000107947 */ /* 0x000fec0003800000 */
.L_x_33:
[----:B------:R-:W-:-:S04]  /*2370*/  LOP3.LUT R0, R0, 0x80000000, RZ, 0xc0, !PT ;  /* 0x8000000000007812 */ /* 0x000fc800078ec0ff */
[----:B------:R-:W-:Y:S01]  /*2380*/  LOP3.LUT R0, R0, 0x7f800000, RZ, 0xfc, !PT ;  /* 0x7f80000000007812 */ /* 0x000fe200078efcff */
[----:B------:R-:W-:Y:S06]  /*2390*/  BRA `(.L_x_34) ;  /* 0x0000000000047947 */ /* 0x000fec0003800000 */
.L_x_32:
[----:B------:R-:W-:-:S07]  /*23a0*/  IMAD R0, R9, 0x800000, R0 ;  /* 0x0080000009007824 */ /* 0x000fce00078e0200 */
.L_x_34:
[----:B------:R-:W-:Y:S05]  /*23b0*/  BSYNC.RECONVERGENT B2 ;  /* 0x0000000000027941 */ /* 0x000fea0003800200 */
.L_x_31:
[----:B------:R-:W-:Y:S05]  /*23c0*/  BRA `(.L_x_35) ;  /* 0x0000000000207947 */ /* 0x000fea0003800000 */
.L_x_30:
[----:B------:R-:W-:-:S04]  /*23d0*/  LOP3.LUT R0, R3, 0x80000000, R0, 0x48, !PT ;  /* 0x8000000003007812 */ /* 0x000fc800078e4800 */
[----:B------:R-:W-:Y:S01]  /*23e0*/  LOP3.LUT R0, R0, 0x7f800000, RZ, 0xfc, !PT ;  /* 0x7f80000000007812 */ /* 0x000fe200078efcff */
[----:B------:R-:W-:Y:S06]  /*23f0*/  BRA `(.L_x_35) ;  /* 0x0000000000147947 */ /* 0x000fec0003800000 */
.L_x_29:
[----:B------:R-:W-:Y:S01]  /*2400*/  LOP3.LUT R0, R3, 0x80000000, R0, 0x48, !PT ;  /* 0x8000000003007812 */ /* 0x000fe200078e4800 */
[----:B------:R-:W-:Y:S06]  /*2410*/  BRA `(.L_x_35) ;  /* 0x00000000000c7947 */ /* 0x000fec0003800000 */
.L_x_28:
[----:B------:R-:W0:Y:S01]  /*2420*/  MUFU.RSQ R0, -QNAN ;  /* 0xffc0000000007908 */ /* 0x000e220000001400 */
[----:B------:R-:W-:Y:S05]  /*2430*/  BRA `(.L_x_35) ;  /* 0x0000000000047947 */ /* 0x000fea0003800000 */
.L_x_27:
[----:B------:R-:W-:-:S07]  /*2440*/  FADD.FTZ R0, R0, R3 ;  /* 0x0000000300007221 */ /* 0x000fce0000010000 */
.L_x_35:
[----:B------:R-:W-:Y:S05]  /*2450*/  BSYNC.RECONVERGENT B1 ;  /* 0x0000000000017941 */ /* 0x000fea0003800200 */
.L_x_25:
[----:B------:R-:W-:Y:S01]  /*2460*/  IMAD.MOV.U32 R8, RZ, RZ, R6 ;  /* 0x000000ffff087224 */ /* 0x000fe200078e0006 */
[----:B0-----:R-:W-:Y:S01]  /*2470*/  MOV R3, R0 ;  /* 0x0000000000037202 */ /* 0x001fe20000000f00 */
[----:B------:R-:W-:-:S04]  /*2480*/  IMAD.MOV.U32 R9, RZ, RZ, 0x0 ;  /* 0x00000000ff097424 */ /* 0x000fc800078e00ff */
[----:B------:R-:W-:Y:S05]  /*2490*/  RET.REL.NODEC R8 `(rgb2yuv) ;  /* 0xffffffd808d87950 */ /* 0x000fea0003c3ffff */
.L_x_36:
        /* <DEDUP_REMOVED lines=14> */
.L_x_37:


//--------------------- .nv.global.init           --------------------------
	.section	.nv.global.init,"aw",@progbits
.nv.global.init:
	.type		$str$4,@object
	.size		$str$4,($str$7 - $str$4)
$str$4:
        /*0000*/ 	.byte	0x77, 0x69, 0x64, 0x74, 0x68, 0x20, 0x3c, 0x3d, 0x20, 0x34, 0x30, 0x39, 0x36, 0x00
	.type		$str$7,@object
	.size		$str$7,($str - $str$7)
$str$7:
        /*000e*/ 	.byte	0x70, 0x69, 0x74, 0x63, 0x68, 0x20, 0x3c, 0x3d, 0x20, 0x34, 0x30, 0x39, 0x36, 0x00
	.type		$str,@object
	.size		$str,($str$5 - $str)
$str:
        /*001c*/ 	.byte	0x70, 0x69, 0x74, 0x63, 0x68, 0x20, 0x3e, 0x3d, 0x20, 0x77, 0x69, 0x64, 0x74, 0x68, 0x00
	.type		$str$5,@object
	.size		$str$5,($str$6 - $str$5)
$str$5:
        /*002b*/ 	.byte	0x68, 0x65, 0x69, 0x67, 0x68, 0x74, 0x20, 0x3c, 0x3d, 0x20, 0x34, 0x30, 0x39, 0x36, 0x00
	.type		$str$6,@object
	.size		$str$6,($str$1 - $str$6)
$str$6:
        /*003a*/ 	.byte	0x63, 0x20, 0x3d, 0x3d, 0x20, 0x33, 0x20, 0x7c, 0x7c, 0x20, 0x63, 0x20, 0x3d, 0x3d, 0x20, 0x34
        /*004a*/ 	.byte	0x00
	.type		$str$1,@object
	.size		$str$1,(__unnamed_2 - $str$1)
$str$1:
        /*004b*/ 	.byte	0x2f, 0x74, 0x6d, 0x70, 0x2f, 0x73, 0x61, 0x73, 0x73, 0x5f, 0x63, 0x75, 0x5f, 0x38, 0x6d, 0x69
        /*005b*/ 	.byte	0x31, 0x39, 0x78, 0x75, 0x67, 0x2f, 0x6b, 0x2e, 0x63, 0x75, 0x00
	.type		__unnamed_2,@object
	.size		__unnamed_2,(__unnamed_1 - __unnamed_2)
__unnamed_2:
        /*0066*/ 	.byte	0x76, 0x6f, 0x69, 0x64, 0x20, 0x79, 0x75, 0x76, 0x32, 0x72, 0x67, 0x62, 0x28, 0x63, 0x6f, 0x6e
        /*0076*/ 	.byte	0x73, 0x74, 0x20, 0x75, 0x6e, 0x73, 0x69, 0x67, 0x6e, 0x65, 0x64, 0x20, 0x63, 0x68, 0x61, 0x72
        /*0086*/ 	.byte	0x20, 0x2a, 0x2c, 0x20, 0x75, 0x6e, 0x73, 0x69, 0x67, 0x6e, 0x65, 0x64, 0x20, 0x6c, 0x6f, 0x6e
        /*0096*/ 	.byte	0x67, 0x2c, 0x20, 0x75, 0x6e, 0x73, 0x69, 0x67, 0x6e, 0x65, 0x64, 0x20, 0x6c, 0x6f, 0x6e, 0x67
        /*00a6*/ 	.byte	0x2c, 0x20, 0x75, 0x6e, 0x73, 0x69, 0x67, 0x6e, 0x65, 0x64, 0x20, 0x69, 0x6e, 0x74, 0x2c, 0x20
        /*00b6*/ 	.byte	0x75, 0x6e, 0x73, 0x69, 0x67, 0x6e, 0x65, 0x64, 0x20, 0x63, 0x68, 0x61, 0x72, 0x20, 0x2a, 0x29
        /*00c6*/ 	.byte	0x00
	.type		__unnamed_1,@object
	.size		__unnamed_1,(.L_0 - __unnamed_1)
__unnamed_1:
        /*00c7*/ 	.byte	0x76, 0x6f, 0x69, 0x64, 0x20, 0x72, 0x67, 0x62, 0x32, 0x79, 0x75, 0x76, 0x28, 0x63, 0x6f, 0x6e
        /*00d7*/ 	.byte	0x73, 0x74, 0x20, 0x75, 0x6e, 0x73, 0x69, 0x67, 0x6e, 0x65, 0x64, 0x20, 0x63, 0x68, 0x61, 0x72
        /*00e7*/ 	.byte	0x20, 0x2a, 0x2c, 0x20, 0x75, 0x6e, 0x73, 0x69, 0x67, 0x6e, 0x65, 0x64, 0x20, 0x6c, 0x6f, 0x6e
        /*00f7*/ 	.byte	0x67, 0x2c, 0x20, 0x75, 0x6e, 0x73, 0x69, 0x67, 0x6e, 0x65, 0x64, 0x20, 0x6c, 0x6f, 0x6e, 0x67
        /*0107*/ 	.byte	0x2c, 0x20, 0x75, 0x6e, 0x73, 0x69, 0x67, 0x6e, 0x65, 0x64, 0x20, 0x6c, 0x6f, 0x6e, 0x67, 0x2c
        /*0117*/ 	.byte	0x20, 0x75, 0x6e, 0x73, 0x69, 0x67, 0x6e, 0x65, 0x64, 0x20, 0x63, 0x68, 0x61, 0x72, 0x20, 0x2a
        /*0127*/ 	.byte	0x2c, 0x20, 0x75, 0x6e, 0x73, 0x69, 0x67, 0x6e, 0x65, 0x64, 0x20, 0x69, 0x6e, 0x74, 0x29, 0x00
.L_0:


//--------------------- .nv.shared.reserved.0     --------------------------
	.section	.nv.shared.reserved.0,"aw",@nobits
	.weak		__nv_reservedSMEM_offset_0_alias
	.size		__nv_reservedSMEM_offset_0_alias, 0, 64
	.other		__nv_reservedSMEM_offset_0_alias,@"STO_CUDA_RESERVED_SHARED STV_DEFAULT"
__nv_reservedSMEM_offset_0_alias:
	.zero		0
	.zero		64


//--------------------- .nv.constant0.yuv2rgb     --------------------------
	.section	.nv.constant0.yuv2rgb,"a",@progbits
	.sectionflags	@""
	.align	4
.nv.constant0.yuv2rgb:
	.zero		936


//--------------------- .nv.constant0.rgb2yuv     --------------------------
	.section	.nv.constant0.rgb2yuv,"a",@progbits
	.sectionflags	@""
	.align	4
.nv.constant0.rgb2yuv:
	.zero		940


//--------------------- SYMBOLS --------------------------

	.type		.nv.reservedSmem.offset0,@object
	.size		.nv.reservedSmem.offset0,0x4
	.type		__assertfail,@function
